	.target	sm_90a

	.elftype	@"ET_EXEC"


//--------------------- .note.nv.tkinfo           --------------------------
	.section	.note.nv.tkinfo,"",@"SHT_NOTE"
	.sectionflags	@"SHF_NOTE_NV_TKINFO"
	.tkinfo
        /*0018*/ 	.word	0x00000002
        /*0030*/ 	.string	""
        /*0030*/ 	.string	"ptxas"
        /*0030*/ 	.string	"Cuda compilation tools, release 13.0, V13.0.88"
        /*0030*/ 	.string	"Build cuda_13.0.r13.0/compiler.36424714_0"
        /*0030*/ 	.string	"-arch sm_90a -m 64 "



//--------------------- .note.nv.cuinfo           --------------------------
	.section	.note.nv.cuinfo,"",@"SHT_NOTE"
	.sectionflags	@"SHF_NOTE_NV_CUINFO"
        /*0018*/ 	.short	0x0002
        /*001a*/ 	.short	0x005a
        /*001c*/ 	.short	0x0082
	.zero		2


//--------------------- .nv.info                  --------------------------
	.section	.nv.info,"",@"SHT_CUDA_INFO"
	.align	4


	//----- nvinfo : EIATTR_REGCOUNT
	.align		4
        /*0000*/ 	.byte	0x04, 0x2f
        /*0002*/ 	.short	(.L_15 - .L_14)
	.align		4
.L_14:
        /*0004*/ 	.word	index@(_ZN7cutlass13device_kernelINS_4gemm6kernel13GemmUniversalIN4cute5tupleIJiiiiEEENS1_10collective13CollectiveMmaINS1_34MainloopSm90TmaGmmaWarpSpecializedILi5ENS5_IJNS4_1CILi1EEESB_SB_EEENS1_32KernelTmaWarpSpecializedPingpongEEENS5_IJNSA_ILi64EEENSA_ILi256EEESF_EEENS_10bfloat16_tENS5_IJlSB_lEEESI_SJ_NS4_8TiledMMAINS4_8MMA_AtomIJNS4_4SM904GMMA28MMA_64x256x16_F32BF16BF16_SSILNSN_5MajorE0ELSP_0ELNSN_7ScaleInE1ELSQ_1EEEEEENS4_6LayoutISC_NS5_IJNSA_ILi0EEESU_SU_EEEEENS5_IJNS4_10UnderscoreESX_SX_EEEEENS4_13SM90_TMA_LOADENS4_14ComposedLayoutINS4_7SwizzleILi3ELi4ELi3EEENS4_18smem_ptr_flag_bitsILi16EEENST_INS5_IJNSA_ILi8EEESF_EEENS5_IJSF_SB_EEEEEEEvNS4_8identityES10_S1A_vS1B_EENS_8epilogue10collective6detail29Sm90TmaWarpSpecializedAdapterINS1E_15DefaultEpilogueISI_SJ_SJ_NS1D_6thread17LinearCombinationISI_Li1EffLNS1I_9ScaleType4KindE0ELNS_15FloatRoundStyleE2ESI_EENS1_15EpilogueDefaultEEEEEvvEEEEvNT_6ParamsE)
        /*0008*/ 	.word	0x000000a8


	//----- nvinfo : EIATTR_FRAME_SIZE
	.align		4
.L_15:
        /*000c*/ 	.byte	0x04, 0x11
        /*000e*/ 	.short	(.L_17 - .L_16)
	.align		4
.L_16:
        /*0010*/ 	.word	index@(_ZN7cutlass13device_kernelINS_4gemm6kernel13GemmUniversalIN4cute5tupleIJiiiiEEENS1_10collective13CollectiveMmaINS1_34MainloopSm90TmaGmmaWarpSpecializedILi5ENS5_IJNS4_1CILi1EEESB_SB_EEENS1_32KernelTmaWarpSpecializedPingpongEEENS5_IJNSA_ILi64EEENSA_ILi256EEESF_EEENS_10bfloat16_tENS5_IJlSB_lEEESI_SJ_NS4_8TiledMMAINS4_8MMA_AtomIJNS4_4SM904GMMA28MMA_64x256x16_F32BF16BF16_SSILNSN_5MajorE0ELSP_0ELNSN_7ScaleInE1ELSQ_1EEEEEENS4_6LayoutISC_NS5_IJNSA_ILi0EEESU_SU_EEEEENS5_IJNS4_10UnderscoreESX_SX_EEEEENS4_13SM90_TMA_LOADENS4_14ComposedLayoutINS4_7SwizzleILi3ELi4ELi3EEENS4_18smem_ptr_flag_bitsILi16EEENST_INS5_IJNSA_ILi8EEESF_EEENS5_IJSF_SB_EEEEEEEvNS4_8identityES10_S1A_vS1B_EENS_8epilogue10collective6detail29Sm90TmaWarpSpecializedAdapterINS1E_15DefaultEpilogueISI_SJ_SJ_NS1D_6thread17LinearCombinationISI_Li1EffLNS1I_9ScaleType4KindE0ELNS_15FloatRoundStyleE2ESI_EENS1_15EpilogueDefaultEEEEEvvEEEEvNT_6ParamsE)
        /*0014*/ 	.word	0x00000008


	//----- nvinfo : EIATTR_MIN_STACK_SIZE
	.align		4
.L_17:
        /*0018*/ 	.byte	0x04, 0x12
        /*001a*/ 	.short	(.L_19 - .L_18)
	.align		4
.L_18:
        /*001c*/ 	.word	index@(_ZN7cutlass13device_kernelINS_4gemm6kernel13GemmUniversalIN4cute5tupleIJiiiiEEENS1_10collective13CollectiveMmaINS1_34MainloopSm90TmaGmmaWarpSpecializedILi5ENS5_IJNS4_1CILi1EEESB_SB_EEENS1_32KernelTmaWarpSpecializedPingpongEEENS5_IJNSA_ILi64EEENSA_ILi256EEESF_EEENS_10bfloat16_tENS5_IJlSB_lEEESI_SJ_NS4_8TiledMMAINS4_8MMA_AtomIJNS4_4SM904GMMA28MMA_64x256x16_F32BF16BF16_SSILNSN_5MajorE0ELSP_0ELNSN_7ScaleInE1ELSQ_1EEEEEENS4_6LayoutISC_NS5_IJNSA_ILi0EEESU_SU_EEEEENS5_IJNS4_10UnderscoreESX_SX_EEEEENS4_13SM90_TMA_LOADENS4_14ComposedLayoutINS4_7SwizzleILi3ELi4ELi3EEENS4_18smem_ptr_flag_bitsILi16EEENST_INS5_IJNSA_ILi8EEESF_EEENS5_IJSF_SB_EEEEEEEvNS4_8identityES10_S1A_vS1B_EENS_8epilogue10collective6detail29Sm90TmaWarpSpecializedAdapterINS1E_15DefaultEpilogueISI_SJ_SJ_NS1D_6thread17LinearCombinationISI_Li1EffLNS1I_9ScaleType4KindE0ELNS_15FloatRoundStyleE2ESI_EENS1_15EpilogueDefaultEEEEEvvEEEEvNT_6ParamsE)
        /*0020*/ 	.word	0x00000008
.L_19:


//--------------------- .nv.compat                --------------------------
	.section	.nv.compat,"",@"SHT_CUDA_COMPAT_INFO"
	.align	4
        /*0000*/ 	.byte	0x02, 0x09, 0x01, 0x00, 0x02, 0x02, 0x04, 0x00, 0x02, 0x05, 0x05, 0x00, 0x03, 0x07, 0x01, 0x01
        /*0010*/ 	.byte	0x02, 0x03, 0x01, 0x00, 0x02, 0x06, 0x01, 0x00, 0x04, 0x0b, 0x08, 0x00, 0x00, 0x00, 0x00, 0x00
        /*0020*/ 	.byte	0x00, 0x00, 0x00, 0x00


//--------------------- .nv.info._ZN7cutlass13device_kernelINS_4gemm6kernel13GemmUniversalIN4cute5tupleIJiiiiEEENS1_10collective13CollectiveMmaINS1_34MainloopSm90TmaGmmaWarpSpecializedILi5ENS5_IJNS4_1CILi1EEESB_SB_EEENS1_32KernelTmaWarpSpecializedPingpongEEENS5_IJNSA_ILi64EEENSA_ILi256EEESF_EEENS_10bfloat16_tENS5_IJlSB_lEEESI_SJ_NS4_8TiledMMAINS4_8MMA_AtomIJNS4_4SM904GMMA28MMA_64x256x16_F32BF16BF16_SSILNSN_5MajorE0ELSP_0ELNSN_7ScaleInE1ELSQ_1EEEEEENS4_6LayoutISC_NS5_IJNSA_ILi0EEESU_SU_EEEEENS5_IJNS4_10UnderscoreESX_SX_EEEEENS4_13SM90_TMA_LOADENS4_14ComposedLayoutINS4_7SwizzleILi3ELi4ELi3EEENS4_18smem_ptr_flag_bitsILi16EEENST_INS5_IJNSA_ILi8EEESF_EEENS5_IJSF_SB_EEEEEEEvNS4_8identityES10_S1A_vS1B_EENS_8epilogue10collective6detail29Sm90TmaWarpSpecializedAdapterINS1E_15DefaultEpilogueISI_SJ_SJ_NS1D_6thread17LinearCombinationISI_Li1EffLNS1I_9ScaleType4KindE0ELNS_15FloatRoundStyleE2ESI_EENS1_15EpilogueDefaultEEEEEvvEEEEvNT_6ParamsE --------------------------
	.section	.nv.info._ZN7cutlass13device_kernelINS_4gemm6kernel13GemmUniversalIN4cute5tupleIJiiiiEEENS1_10collective13CollectiveMmaINS1_34MainloopSm90TmaGmmaWarpSpecializedILi5ENS5_IJNS4_1CILi1EEESB_SB_EEENS1_32KernelTmaWarpSpecializedPingpongEEENS5_IJNSA_ILi64EEENSA_ILi256EEESF_EEENS_10bfloat16_tENS5_IJlSB_lEEESI_SJ_NS4_8TiledMMAINS4_8MMA_AtomIJNS4_4SM904GMMA28MMA_64x256x16_F32BF16BF16_SSILNSN_5MajorE0ELSP_0ELNSN_7ScaleInE1ELSQ_1EEEEEENS4_6LayoutISC_NS5_IJNSA_ILi0EEESU_SU_EEEEENS5_IJNS4_10UnderscoreESX_SX_EEEEENS4_13SM90_TMA_LOADENS4_14ComposedLayoutINS4_7SwizzleILi3ELi4ELi3EEENS4_18smem_ptr_flag_bitsILi16EEENST_INS5_IJNSA_ILi8EEESF_EEENS5_IJSF_SB_EEEEEEEvNS4_8identityES10_S1A_vS1B_EENS_8epilogue10collective6detail29Sm90TmaWarpSpecializedAdapterINS1E_15DefaultEpilogueISI_SJ_SJ_NS1D_6thread17LinearCombinationISI_Li1EffLNS1I_9ScaleType4KindE0ELNS_15FloatRoundStyleE2ESI_EENS1_15EpilogueDefaultEEEEEvvEEEEvNT_6ParamsE,"",@"SHT_CUDA_INFO"
	.sectionflags	@""
	.align	4


	//----- nvinfo : EIATTR_CUDA_API_VERSION
	.align		4
        /*0000*/ 	.byte	0x04, 0x37
        /*0002*/ 	.short	(.L_21 - .L_20)
.L_20:
        /*0004*/ 	.word	0x00000082


	//----- nvinfo : EIATTR_KPARAM_INFO
	.align		4
.L_21:
        /*0008*/ 	.byte	0x04, 0x17
        /*000a*/ 	.short	(.L_23 - .L_22)
.L_22:
        /*000c*/ 	.word	0x00000000
        /*0010*/ 	.short	0x0000
        /*0012*/ 	.short	0x0070
        /*0014*/ 	.byte	0x00, 0xf0, 0x01, 0x10


	//----- nvinfo : EIATTR_SPARSE_MMA_MASK
	.align		4
.L_23:
        /*0018*/ 	.byte	0x03, 0x50
        /*001a*/ 	.short	0x0000


	//----- nvinfo : EIATTR_MAXREG_COUNT
	.align		4
        /*001c*/ 	.byte	0x03, 0x1b
        /*001e*/ 	.short	0x00a8


	//----- nvinfo : EIATTR_NUM_BARRIERS
	.align		4
        /*0020*/ 	.byte	0x02, 0x4c
        /*0022*/ 	.byte	0x01
	.zero		1


	//----- nvinfo : EIATTR_EXTERNS
	.align		4
        /*0024*/ 	.byte	0x04, 0x0f
        /*0026*/ 	.short	(.L_25 - .L_24)


	//   ....[0]....
	.align		4
.L_24:
        /*0028*/ 	.word	index@(__assertfail)


	//----- nvinfo : EIATTR_ANNOTATIONS
	.align		4
.L_25:
        /*002c*/ 	.byte	0x04, 0x55
        /*002e*/ 	.short	(.L_27 - .L_26)


	//   ....[0]....
.L_26:
        /*0030*/ 	.word	0x00000001
        /*0034*/ 	.byte	0xf0, 0x0a, 0x00, 0x00, 0x01, 0x00, 0x00, 0x00, 0xe0, 0x9c, 0x00, 0x00, 0x01, 0x00, 0x00, 0x00
        /*0044*/ 	.byte	0xf0, 0xa8, 0x00, 0x00


	//----- nvinfo : EIATTR_MERCURY_ISA_VERSION
	.align		4
.L_27:
        /*0048*/ 	.byte	0x03, 0x5f
        /*004a*/ 	.short	0x0101


	//----- nvinfo : EIATTR_INT_WARP_WIDE_INSTR_OFFSETS
	.align		4
        /*004c*/ 	.byte	0x04, 0x31
        /*004e*/ 	.short	(.L_29 - .L_28)


	//   ....[0]....
.L_28:
        /*0050*/ 	.word	0x00000400


	//   ....[1]....
        /*0054*/ 	.word	0x00000420


	//   ....[2]....
        /*0058*/ 	.word	0x000004a0


	//   ....[3]....
        /*005c*/ 	.word	0x000004b0


	//   ....[4]....
        /*0060*/ 	.word	0x000004c0


	//   ....[5]....
        /*0064*/ 	.word	0x000004e0


	//   ....[6]....
        /*0068*/ 	.word	0x00000570


	//   ....[7]....
        /*006c*/ 	.word	0x00000590


	//----- nvinfo : EIATTR_COOP_GROUP_MASK_REGIDS
	.align		4
.L_29:
        /*0070*/ 	.byte	0x04, 0x29
        /*0072*/ 	.short	(.L_31 - .L_30)


	//   ....[0]....
.L_30:
        /*0074*/ 	.word	0xffffffff


	//   ....[1]....
        /*0078*/ 	.word	0xffffffff


	//   ....[2]....
        /*007c*/ 	.word	0xffffffff


	//   ....[3]....
        /*0080*/ 	.word	0xffffffff


	//   ....[4]....
        /*0084*/ 	.word	0xffffffff


	//   ....[5]....
        /*0088*/ 	.word	0xffffffff


	//----- nvinfo : EIATTR_COOP_GROUP_INSTR_OFFSETS
	.align		4
.L_31:
        /*008c*/ 	.byte	0x04, 0x28
        /*008e*/ 	.short	(.L_33 - .L_32)


	//   ....[0]....
.L_32:
        /*0090*/ 	.word	0x00000070


	//   ....[1]....
        /*0094*/ 	.word	0x00000080


	//   ....[2]....
        /*0098*/ 	.word	0x00000140


	//   ....[3]....
        /*009c*/ 	.word	0x000002f0


	//   ....[4]....
        /*00a0*/ 	.word	0x00000330


	//   ....[5]....
        /*00a4*/ 	.word	0x00000380


	//----- nvinfo : EIATTR_REG_RECONFIG
	.align		4
.L_33:
        /*00a8*/ 	.byte	0x01, 0x54
	.zero		2


	//----- nvinfo : EIATTR_SYSCALL_OFFSETS
	.align		4
        /*00ac*/ 	.byte	0x04, 0x46
        /*00ae*/ 	.short	(.L_35 - .L_34)


	//   ....[0]....
.L_34:
        /*00b0*/ 	.word	0x000015a0


	//----- nvinfo : EIATTR_MBARRIER_INSTR_OFFSETS
	.align		4
.L_35:
        /*00b4*/ 	.byte	0x04, 0x39
        /*00b6*/ 	.short	(.L_37 - .L_36)


	//   ....[0]....
.L_36:
        /*00b8*/ 	.word	0x00000240
        /*00bc*/ 	.word	0x000000ff
        /*00c0*/ 	.word	0x00000000
        /*00c4*/ 	.short	0x0100
        /*00c6*/ 	.byte	0x08
	.zero		1


	//   ....[1]....
        /*00c8*/ 	.word	0x00000250
        /*00cc*/ 	.word	0x000000ff
        /*00d0*/ 	.word	0x00000028
        /*00d4*/ 	.short	0x0100
        /*00d6*/ 	.byte	0x08
	.zero		1


	//   ....[2]....
        /*00d8*/ 	.word	0x00000260
        /*00dc*/ 	.word	0x000000ff
        /*00e0*/ 	.word	0x00000008
        /*00e4*/ 	.short	0x0100
        /*00e6*/ 	.byte	0x08
	.zero		1


	//   ....[3]....
        /*00e8*/ 	.word	0x00000270
        /*00ec*/ 	.word	0x000000ff
        /*00f0*/ 	.word	0x00000030
        /*00f4*/ 	.short	0x0100
        /*00f6*/ 	.byte	0x08
	.zero		1


	//   ....[4]....
        /*00f8*/ 	.word	0x00000280
        /*00fc*/ 	.word	0x000000ff
        /*0100*/ 	.word	0x00000010
        /*0104*/ 	.short	0x0100
        /*0106*/ 	.byte	0x08
	.zero		1


	//   ....[5]....
        /*0108*/ 	.word	0x00000290
        /*010c*/ 	.word	0x000000ff
        /*0110*/ 	.word	0x00000038
        /*0114*/ 	.short	0x0100
        /*0116*/ 	.byte	0x08
	.zero		1


	//   ....[6]....
        /*0118*/ 	.word	0x000002a0
        /*011c*/ 	.word	0x000000ff
        /*0120*/ 	.word	0x00000018
        /*0124*/ 	.short	0x0100
        /*0126*/ 	.byte	0x08
	.zero		1


	//   ....[7]....
        /*0128*/ 	.word	0x000002b0
        /*012c*/ 	.word	0x000000ff
        /*0130*/ 	.word	0x00000040
        /*0134*/ 	.short	0x0100
        /*0136*/ 	.byte	0x08
	.zero		1


	//   ....[8]....
        /*0138*/ 	.word	0x000002c0
        /*013c*/ 	.word	0x000000ff
        /*0140*/ 	.word	0x00000020
        /*0144*/ 	.short	0x0100
        /*0146*/ 	.byte	0x08
	.zero		1


	//   ....[9]....
        /*0148*/ 	.word	0x000002d0
        /*014c*/ 	.word	0x000000ff
        /*0150*/ 	.word	0x00000048
        /*0154*/ 	.short	0x0100
        /*0156*/ 	.byte	0x08
	.zero		1


	//   ....[10]....
        /*0158*/ 	.word	0x000005d0
        /*015c*/ 	.word	0x000000ff
        /*0160*/ 	.word	0x00000080
        /*0164*/ 	.short	0x0100
        /*0166*/ 	.byte	0x08
	.zero		1


	//   ....[11]....
        /*0168*/ 	.word	0x00000640
        /*016c*/ 	.word	0x000000ff
        /*0170*/ 	.word	0x00000088
        /*0174*/ 	.short	0x0100
        /*0176*/ 	.byte	0x08
	.zero		1


	//   ....[12]....
        /*0178*/ 	.word	0x00000660
        /*017c*/ 	.word	0x000000ff
        /*0180*/ 	.word	0x00000060
        /*0184*/ 	.short	0x0100
        /*0186*/ 	.byte	0x09
	.zero		1


	//   ....[13]....
        /*0188*/ 	.word	0x00000670
        /*018c*/ 	.word	0x000000ff
        /*0190*/ 	.word	0x00000068
        /*0194*/ 	.short	0x0100
        /*0196*/ 	.byte	0x09
	.zero		1


	//   ....[14]....
        /*0198*/ 	.word	0x00000680
        /*019c*/ 	.word	0x000000ff
        /*01a0*/ 	.word	0x00000070
        /*01a4*/ 	.short	0x0100
        /*01a6*/ 	.byte	0x09
	.zero		1


	//   ....[15]....
        /*01a8*/ 	.word	0x00000690
        /*01ac*/ 	.word	0x000000ff
        /*01b0*/ 	.word	0x00000078
        /*01b4*/ 	.short	0x0100
        /*01b6*/ 	.byte	0x09
	.zero		1


	//   ....[16]....
        /*01b8*/ 	.word	0x00001480
        /*01bc*/ 	.word	0x0000009d
        /*01c0*/ 	.word	0x00000000
        /*01c4*/ 	.short	0x010a
        /*01c6*/ 	.byte	0x2a
	.zero		1


	//   ....[17]....
        /*01c8*/ 	.word	0x00001620
        /*01cc*/ 	.word	0x00000003
        /*01d0*/ 	.word	0x00000000
        /*01d4*/ 	.short	0x010a
        /*01d6*/ 	.byte	0x3f
	.zero		1


	//   ....[18]....
        /*01d8*/ 	.word	0x00001680
        /*01dc*/ 	.word	0x00000003
        /*01e0*/ 	.word	0x00000000
        /*01e4*/ 	.short	0x010a
        /*01e6*/ 	.byte	0x3f
	.zero		1


	//   ....[19]....
        /*01e8*/ 	.word	0x00001a10
        /*01ec*/ 	.word	0x000000ff
        /*01f0*/ 	.word	0x00000000
        /*01f4*/ 	.short	0x010a
        /*01f6*/ 	.byte	0x04
	.zero		1


	//   ....[20]....
        /*01f8*/ 	.word	0x00001a50
        /*01fc*/ 	.word	0x000000ff
        /*0200*/ 	.word	0x00000000
        /*0204*/ 	.short	0x010a
        /*0206*/ 	.byte	0x04
	.zero		1


	//   ....[21]....
        /*0208*/ 	.word	0x00001ce0
        /*020c*/ 	.word	0x000000ff
        /*0210*/ 	.word	0x00000000
        /*0214*/ 	.short	0x0101
        /*0216*/ 	.byte	0x04
	.zero		1


	//   ....[22]....
        /*0218*/ 	.word	0x00001dd0
        /*021c*/ 	.word	0x0000009e
        /*0220*/ 	.word	0x00000000
        /*0224*/ 	.short	0x0101
        /*0226*/ 	.byte	0x2d
	.zero		1


	//   ....[23]....
        /*0228*/ 	.word	0x00001ea0
        /*022c*/ 	.word	0x000000ff
        /*0230*/ 	.word	0x00000000
        /*0234*/ 	.short	0x0101
        /*0236*/ 	.byte	0x06
	.zero		1


	//   ....[24]....
        /*0238*/ 	.word	0x00001f50
        /*023c*/ 	.word	0x0000009d
        /*0240*/ 	.word	0x00000010
        /*0244*/ 	.short	0x010a
        /*0246*/ 	.byte	0x2a
	.zero		1


	//   ....[25]....
        /*0248*/ 	.word	0x00009d00
        /*024c*/ 	.word	0x000000a0
        /*0250*/ 	.word	0x00000000
        /*0254*/ 	.short	0x0101
        /*0256*/ 	.byte	0x2d
	.zero		1


	//   ....[26]....
        /*0258*/ 	.word	0x0000a660
        /*025c*/ 	.word	0x0000000a
        /*0260*/ 	.word	0x00000028
        /*0264*/ 	.short	0x010a
        /*0266*/ 	.byte	0x3f
	.zero		1


	//   ....[27]....
        /*0268*/ 	.word	0x0000aa00
        /*026c*/ 	.word	0x00000005
        /*0270*/ 	.word	0x00000088
        /*0274*/ 	.short	0x0101
        /*0276*/ 	.byte	0x3f
	.zero		1


	//   ....[28]....
        /*0278*/ 	.word	0x0000b180
        /*027c*/ 	.word	0x00000009
        /*0280*/ 	.word	0x00000000
        /*0284*/ 	.short	0x010a
        /*0286*/ 	.byte	0x3f
	.zero		1


	//   ....[29]....
        /*0288*/ 	.word	0x0000b200
        /*028c*/ 	.word	0x00000008
        /*0290*/ 	.word	0x00000000
        /*0294*/ 	.short	0x010a
        /*0296*/ 	.byte	0x3f
	.zero		1


	//   ....[30]....
        /*0298*/ 	.word	0x0000b290
        /*029c*/ 	.word	0x00000009
        /*02a0*/ 	.word	0x00000000
        /*02a4*/ 	.short	0x010a
        /*02a6*/ 	.byte	0x3f
	.zero		1


	//   ....[31]....
        /*02a8*/ 	.word	0x0000b320
        /*02ac*/ 	.word	0x00000006
        /*02b0*/ 	.word	0x00000000
        /*02b4*/ 	.short	0x010a
        /*02b6*/ 	.byte	0x3f
	.zero		1


	//   ....[32]....
        /*02b8*/ 	.word	0x0000b3b0
        /*02bc*/ 	.word	0x00000003
        /*02c0*/ 	.word	0x00000000
        /*02c4*/ 	.short	0x010a
        /*02c6*/ 	.byte	0x3f
	.zero		1


	//   ....[33]....
        /*02c8*/ 	.word	0x0000b410
        /*02cc*/ 	.word	0x0000009f
        /*02d0*/ 	.word	0x00000000
        /*02d4*/ 	.short	0x010a
        /*02d6*/ 	.byte	0x3f
	.zero		1


	//   ....[34]....
        /*02d8*/ 	.word	0x0000b460
        /*02dc*/ 	.word	0x00000003
        /*02e0*/ 	.word	0x00000000
        /*02e4*/ 	.short	0x010a
        /*02e6*/ 	.byte	0x3f
	.zero		1


	//   ....[35]....
        /*02e8*/ 	.word	0x0000b4c0
        /*02ec*/ 	.word	0x00000004
        /*02f0*/ 	.word	0x00000000
        /*02f4*/ 	.short	0x010a
        /*02f6*/ 	.byte	0x3f
	.zero		1


	//   ....[36]....
        /*02f8*/ 	.word	0x0000b510
        /*02fc*/ 	.word	0x0000009f
        /*0300*/ 	.word	0x00000010
        /*0304*/ 	.short	0x010a
        /*0306*/ 	.byte	0x3f
	.zero		1


	//   ....[37]....
        /*0308*/ 	.word	0x0000b5e0
        /*030c*/ 	.word	0x0000000a
        /*0310*/ 	.word	0x00000028
        /*0314*/ 	.short	0x010a
        /*0316*/ 	.byte	0x3f
	.zero		1


	//   ....[38]....
        /*0318*/ 	.word	0x0000b6b0
        /*031c*/ 	.word	0x00000009
        /*0320*/ 	.word	0x00000000
        /*0324*/ 	.short	0x010a
        /*0326*/ 	.byte	0x3f
	.zero		1


	//   ....[39]....
        /*0328*/ 	.word	0x0000b700
        /*032c*/ 	.word	0x00000008
        /*0330*/ 	.word	0x00000000
        /*0334*/ 	.short	0x010a
        /*0336*/ 	.byte	0x3f
	.zero		1


	//   ....[40]....
        /*0338*/ 	.word	0x0000b750
        /*033c*/ 	.word	0x00000009
        /*0340*/ 	.word	0x00000000
        /*0344*/ 	.short	0x010a
        /*0346*/ 	.byte	0x3f
	.zero		1


	//   ....[41]....
        /*0348*/ 	.word	0x0000b7a0
        /*034c*/ 	.word	0x00000006
        /*0350*/ 	.word	0x00000000
        /*0354*/ 	.short	0x010a
        /*0356*/ 	.byte	0x3f
	.zero		1


	//----- nvinfo : EIATTR_NUM_MBARRIERS
	.align		4
.L_37:
        /*0358*/ 	.byte	0x03, 0x38
        /*035a*/ 	.short	0x0010


	//----- nvinfo : EIATTR_EXIT_INSTR_OFFSETS
	.align		4
        /*035c*/ 	.byte	0x04, 0x1c
        /*035e*/ 	.short	(.L_39 - .L_38)


	//   ....[0]....
.L_38:
        /*0360*/ 	.word	0x000011a0


	//   ....[1]....
        /*0364*/ 	.word	0x00001200


	//   ....[2]....
        /*0368*/ 	.word	0x0000a390


	//   ....[3]....
        /*036c*/ 	.word	0x0000a3c0


	//   ....[4]....
        /*0370*/ 	.word	0x0000b400


	//----- nvinfo : EIATTR_MAX_THREADS
	.align		4
.L_39:
        /*0374*/ 	.byte	0x04, 0x05
        /*0376*/ 	.short	(.L_41 - .L_40)
.L_40:
        /*0378*/ 	.word	0x00000180
        /*037c*/ 	.word	0x00000001
        /*0380*/ 	.word	0x00000001


	//----- nvinfo : EIATTR_CRS_STACK_SIZE
	.align		4
.L_41:
        /*0384*/ 	.byte	0x04, 0x1e
        /*0386*/ 	.short	(.L_43 - .L_42)
.L_42:
        /*0388*/ 	.word	0x00000000


	//----- nvinfo : EIATTR_CBANK_PARAM_SIZE
	.align		4
.L_43:
        /*038c*/ 	.byte	0x03, 0x19
        /*038e*/ 	.short	0x0470


	//----- nvinfo : EIATTR_PARAM_CBANK
	.align		4
        /*0390*/ 	.byte	0x04, 0x0a
        /*0392*/ 	.short	(.L_45 - .L_44)
	.align		4
.L_44:
        /*0394*/ 	.word	index@(.nv.constant0._ZN7cutlass13device_kernelINS_4gemm6kernel13GemmUniversalIN4cute5tupleIJiiiiEEENS1_10collective13CollectiveMmaINS1_34MainloopSm90TmaGmmaWarpSpecializedILi5ENS5_IJNS4_1CILi1EEESB_SB_EEENS1_32KernelTmaWarpSpecializedPingpongEEENS5_IJNSA_ILi64EEENSA_ILi256EEESF_EEENS_10bfloat16_tENS5_IJlSB_lEEESI_SJ_NS4_8TiledMMAINS4_8MMA_AtomIJNS4_4SM904GMMA28MMA_64x256x16_F32BF16BF16_SSILNSN_5MajorE0ELSP_0ELNSN_7ScaleInE1ELSQ_1EEEEEENS4_6LayoutISC_NS5_IJNSA_ILi0EEESU_SU_EEEEENS5_IJNS4_10UnderscoreESX_SX_EEEEENS4_13SM90_TMA_LOADENS4_14ComposedLayoutINS4_7SwizzleILi3ELi4ELi3EEENS4_18smem_ptr_flag_bitsILi16EEENST_INS5_IJNSA_ILi8EEESF_EEENS5_IJSF_SB_EEEEEEEvNS4_8identityES10_S1A_vS1B_EENS_8epilogue10collective6detail29Sm90TmaWarpSpecializedAdapterINS1E_15DefaultEpilogueISI_SJ_SJ_NS1D_6thread17LinearCombinationISI_Li1EffLNS1I_9ScaleType4KindE0ELNS_15FloatRoundStyleE2ESI_EENS1_15EpilogueDefaultEEEEEvvEEEEvNT_6ParamsE)
        /*0398*/ 	.short	0x0210
        /*039a*/ 	.short	0x0470


	//----- nvinfo : EIATTR_SW_WAR
	.align		4
.L_45:
        /*039c*/ 	.byte	0x04, 0x36
        /*039e*/ 	.short	(.L_47 - .L_46)
.L_46:
        /*03a0*/ 	.word	0x00000008
.L_47:


//--------------------- .nv.callgraph             --------------------------
	.section	.nv.callgraph,"",@"SHT_CUDA_CALLGRAPH"
	.align	4
	.sectionentsize	8
	.align		4
        /*0000*/ 	.word	0x00000000
	.align		4
        /*0004*/ 	.word	0xffffffff
	.align		4
        /*0008*/ 	.word	index@(_ZN7cutlass13device_kernelINS_4gemm6kernel13GemmUniversalIN4cute5tupleIJiiiiEEENS1_10collective13CollectiveMmaINS1_34MainloopSm90TmaGmmaWarpSpecializedILi5ENS5_IJNS4_1CILi1EEESB_SB_EEENS1_32KernelTmaWarpSpecializedPingpongEEENS5_IJNSA_ILi64EEENSA_ILi256EEESF_EEENS_10bfloat16_tENS5_IJlSB_lEEESI_SJ_NS4_8TiledMMAINS4_8MMA_AtomIJNS4_4SM904GMMA28MMA_64x256x16_F32BF16BF16_SSILNSN_5MajorE0ELSP_0ELNSN_7ScaleInE1ELSQ_1EEEEEENS4_6LayoutISC_NS5_IJNSA_ILi0EEESU_SU_EEEEENS5_IJNS4_10UnderscoreESX_SX_EEEEENS4_13SM90_TMA_LOADENS4_14ComposedLayoutINS4_7SwizzleILi3ELi4ELi3EEENS4_18smem_ptr_flag_bitsILi16EEENST_INS5_IJNSA_ILi8EEESF_EEENS5_IJSF_SB_EEEEEEEvNS4_8identityES10_S1A_vS1B_EENS_8epilogue10collective6detail29Sm90TmaWarpSpecializedAdapterINS1E_15DefaultEpilogueISI_SJ_SJ_NS1D_6thread17LinearCombinationISI_Li1EffLNS1I_9ScaleType4KindE0ELNS_15FloatRoundStyleE2ESI_EENS1_15EpilogueDefaultEEEEEvvEEEEvNT_6ParamsE)
	.align		4
        /*000c*/ 	.word	index@(__assertfail)
	.align		4
        /*0010*/ 	.word	0x00000000
	.align		4
        /*0014*/ 	.word	0xfffffffe
	.align		4
        /*0018*/ 	.word	0x00000000
	.align		4
        /*001c*/ 	.word	0xfffffffd
	.align		4
        /*0020*/ 	.word	0x00000000
	.align		4
        /*0024*/ 	.word	0xfffffffc


//--------------------- .nv.constant4             --------------------------
	.section	.nv.constant4,"a",@progbits
	.align	8
	.align		8
.nv.constant4:
        /*0000*/ 	.dword	__assertfail
	.align		8
        /*0008*/ 	.dword	__unnamed_1
	.align		8
        /*0010*/ 	.dword	_ZN39_INTERNAL_bf99b8f4_4_k_cu_9afc79ec_31674cuda3std3__45__cpo5beginE
	.align		8
        /*0018*/ 	.dword	_ZN39_INTERNAL_bf99b8f4_4_k_cu_9afc79ec_31674cuda3std3__45__cpo3endE
	.align		8
        /*0020*/ 	.dword	_ZN39_INTERNAL_bf99b8f4_4_k_cu_9afc79ec_31674cuda3std3__45__cpo6cbeginE
	.align		8
        /*0028*/ 	.dword	_ZN39_INTERNAL_bf99b8f4_4_k_cu_9afc79ec_31674cuda3std3__45__cpo4cendE
	.align		8
        /*0030*/ 	.dword	_ZN39_INTERNAL_bf99b8f4_4_k_cu_9afc79ec_31674cuda3std3__441_GLOBAL__N__bf99b8f4_4_k_cu_9afc79ec_31676ignoreE
	.align		8
        /*0038*/ 	.dword	_ZN39_INTERNAL_bf99b8f4_4_k_cu_9afc79ec_31674cuda3std3__419piecewise_constructE
	.align		8
        /*0040*/ 	.dword	_ZN39_INTERNAL_bf99b8f4_4_k_cu_9afc79ec_31674cuda3std3__48in_placeE
	.align		8
        /*0048*/ 	.dword	_ZN39_INTERNAL_bf99b8f4_4_k_cu_9afc79ec_31674cuda3std6ranges3__45__cpo4swapE
	.align		8
        /*0050*/ 	.dword	_ZN39_INTERNAL_bf99b8f4_4_k_cu_9afc79ec_31674cuda3std6ranges3__45__cpo9iter_moveE
	.align		8
        /*0058*/ 	.dword	_ZN39_INTERNAL_bf99b8f4_4_k_cu_9afc79ec_31674cute7productE
	.align		8
        /*0060*/ 	.dword	_ZN39_INTERNAL_bf99b8f4_4_k_cu_9afc79ec_31674cute1_E
	.align		8
        /*0068*/ 	.dword	$str$22
	.align		8
        /*0070*/ 	.dword	$str$23


//--------------------- .text._ZN7cutlass13device_kernelINS_4gemm6kernel13GemmUniversalIN4cute5tupleIJiiiiEEENS1_10collective13CollectiveMmaINS1_34MainloopSm90TmaGmmaWarpSpecializedILi5ENS5_IJNS4_1CILi1EEESB_SB_EEENS1_32KernelTmaWarpSpecializedPingpongEEENS5_IJNSA_ILi64EEENSA_ILi256EEESF_EEENS_10bfloat16_tENS5_IJlSB_lEEESI_SJ_NS4_8TiledMMAINS4_8MMA_AtomIJNS4_4SM904GMMA28MMA_64x256x16_F32BF16BF16_SSILNSN_5MajorE0ELSP_0ELNSN_7ScaleInE1ELSQ_1EEEEEENS4_6LayoutISC_NS5_IJNSA_ILi0EEESU_SU_EEEEENS5_IJNS4_10UnderscoreESX_SX_EEEEENS4_13SM90_TMA_LOADENS4_14ComposedLayoutINS4_7SwizzleILi3ELi4ELi3EEENS4_18smem_ptr_flag_bitsILi16EEENST_INS5_IJNSA_ILi8EEESF_EEENS5_IJSF_SB_EEEEEEEvNS4_8identityES10_S1A_vS1B_EENS_8epilogue10collective6detail29Sm90TmaWarpSpecializedAdapterINS1E_15DefaultEpilogueISI_SJ_SJ_NS1D_6thread17LinearCombinationISI_Li1EffLNS1I_9ScaleType4KindE0ELNS_15FloatRoundStyleE2ESI_EENS1_15EpilogueDefaultEEEEEvvEEEEvNT_6ParamsE --------------------------
	.section	.text._ZN7cutlass13device_kernelINS_4gemm6kernel13GemmUniversalIN4cute5tupleIJiiiiEEENS1_10collective13CollectiveMmaINS1_34MainloopSm90TmaGmmaWarpSpecializedILi5ENS5_IJNS4_1CILi1EEESB_SB_EEENS1_32KernelTmaWarpSpecializedPingpongEEENS5_IJNSA_ILi64EEENSA_ILi256EEESF_EEENS_10bfloat16_tENS5_IJlSB_lEEESI_SJ_NS4_8TiledMMAINS4_8MMA_AtomIJNS4_4SM904GMMA28MMA_64x256x16_F32BF16BF16_SSILNSN_5MajorE0ELSP_0ELNSN_7ScaleInE1ELSQ_1EEEEEENS4_6LayoutISC_NS5_IJNSA_ILi0EEESU_SU_EEEEENS5_IJNS4_10UnderscoreESX_SX_EEEEENS4_13SM90_TMA_LOADENS4_14ComposedLayoutINS4_7SwizzleILi3ELi4ELi3EEENS4_18smem_ptr_flag_bitsILi16EEENST_INS5_IJNSA_ILi8EEESF_EEENS5_IJSF_SB_EEEEEEEvNS4_8identityES10_S1A_vS1B_EENS_8epilogue10collective6detail29Sm90TmaWarpSpecializedAdapterINS1E_15DefaultEpilogueISI_SJ_SJ_NS1D_6thread17LinearCombinationISI_Li1EffLNS1I_9ScaleType4KindE0ELNS_15FloatRoundStyleE2ESI_EENS1_15EpilogueDefaultEEEEEvvEEEEvNT_6ParamsE,"ax",@progbits
	.align	128
.text._ZN7cutlass13device_kernelINS_4gemm6kernel13GemmUniversalIN4cute5tupleIJiiiiEEENS1_10collective13CollectiveMmaINS1_34MainloopSm90TmaGmmaWarpSpecializedILi5ENS5_IJNS4_1CILi1EEESB_SB_EEENS1_32KernelTmaWarpSpecializedPingpongEEENS5_IJNSA_ILi64EEENSA_ILi256EEESF_EEENS_10bfloat16_tENS5_IJlSB_lEEESI_SJ_NS4_8TiledMMAINS4_8MMA_AtomIJNS4_4SM904GMMA28MMA_64x256x16_F32BF16BF16_SSILNSN_5MajorE0ELSP_0ELNSN_7ScaleInE1ELSQ_1EEEEEENS4_6LayoutISC_NS5_IJNSA_ILi0EEESU_SU_EEEEENS5_IJNS4_10UnderscoreESX_SX_EEEEENS4_13SM90_TMA_LOADENS4_14ComposedLayoutINS4_7SwizzleILi3ELi4ELi3EEENS4_18smem_ptr_flag_bitsILi16EEENST_INS5_IJNSA_ILi8EEESF_EEENS5_IJSF_SB_EEEEEEEvNS4_8identityES10_S1A_vS1B_EENS_8epilogue10collective6detail29Sm90TmaWarpSpecializedAdapterINS1E_15DefaultEpilogueISI_SJ_SJ_NS1D_6thread17LinearCombinationISI_Li1EffLNS1I_9ScaleType4KindE0ELNS_15FloatRoundStyleE2ESI_EENS1_15EpilogueDefaultEEEEEvvEEEEvNT_6ParamsE:
        .type           _ZN7cutlass13device_kernelINS_4gemm6kernel13GemmUniversalIN4cute5tupleIJiiiiEEENS1_10collective13CollectiveMmaINS1_34MainloopSm90TmaGmmaWarpSpecializedILi5ENS5_IJNS4_1CILi1EEESB_SB_EEENS1_32KernelTmaWarpSpecializedPingpongEEENS5_IJNSA_ILi64EEENSA_ILi256EEESF_EEENS_10bfloat16_tENS5_IJlSB_lEEESI_SJ_NS4_8TiledMMAINS4_8MMA_AtomIJNS4_4SM904GMMA28MMA_64x256x16_F32BF16BF16_SSILNSN_5MajorE0ELSP_0ELNSN_7ScaleInE1ELSQ_1EEEEEENS4_6LayoutISC_NS5_IJNSA_ILi0EEESU_SU_EEEEENS5_IJNS4_10UnderscoreESX_SX_EEEEENS4_13SM90_TMA_LOADENS4_14ComposedLayoutINS4_7SwizzleILi3ELi4ELi3EEENS4_18smem_ptr_flag_bitsILi16EEENST_INS5_IJNSA_ILi8EEESF_EEENS5_IJSF_SB_EEEEEEEvNS4_8identityES10_S1A_vS1B_EENS_8epilogue10collective6detail29Sm90TmaWarpSpecializedAdapterINS1E_15DefaultEpilogueISI_SJ_SJ_NS1D_6thread17LinearCombinationISI_Li1EffLNS1I_9ScaleType4KindE0ELNS_15FloatRoundStyleE2ESI_EENS1_15EpilogueDefaultEEEEEvvEEEEvNT_6ParamsE,@function
        .size           _ZN7cutlass13device_kernelINS_4gemm6kernel13GemmUniversalIN4cute5tupleIJiiiiEEENS1_10collective13CollectiveMmaINS1_34MainloopSm90TmaGmmaWarpSpecializedILi5ENS5_IJNS4_1CILi1EEESB_SB_EEENS1_32KernelTmaWarpSpecializedPingpongEEENS5_IJNSA_ILi64EEENSA_ILi256EEESF_EEENS_10bfloat16_tENS5_IJlSB_lEEESI_SJ_NS4_8TiledMMAINS4_8MMA_AtomIJNS4_4SM904GMMA28MMA_64x256x16_F32BF16BF16_SSILNSN_5MajorE0ELSP_0ELNSN_7ScaleInE1ELSQ_1EEEEEENS4_6LayoutISC_NS5_IJNSA_ILi0EEESU_SU_EEEEENS5_IJNS4_10UnderscoreESX_SX_EEEEENS4_13SM90_TMA_LOADENS4_14ComposedLayoutINS4_7SwizzleILi3ELi4ELi3EEENS4_18smem_ptr_flag_bitsILi16EEENST_INS5_IJNSA_ILi8EEESF_EEENS5_IJSF_SB_EEEEEEEvNS4_8identityES10_S1A_vS1B_EENS_8epilogue10collective6detail29Sm90TmaWarpSpecializedAdapterINS1E_15DefaultEpilogueISI_SJ_SJ_NS1D_6thread17LinearCombinationISI_Li1EffLNS1I_9ScaleType4KindE0ELNS_15FloatRoundStyleE2ESI_EENS1_15EpilogueDefaultEEEEEvvEEEEvNT_6ParamsE,(.L_x_327 - _ZN7cutlass13device_kernelINS_4gemm6kernel13GemmUniversalIN4cute5tupleIJiiiiEEENS1_10collective13CollectiveMmaINS1_34MainloopSm90TmaGmmaWarpSpecializedILi5ENS5_IJNS4_1CILi1EEESB_SB_EEENS1_32KernelTmaWarpSpecializedPingpongEEENS5_IJNSA_ILi64EEENSA_ILi256EEESF_EEENS_10bfloat16_tENS5_IJlSB_lEEESI_SJ_NS4_8TiledMMAINS4_8MMA_AtomIJNS4_4SM904GMMA28MMA_64x256x16_F32BF16BF16_SSILNSN_5MajorE0ELSP_0ELNSN_7ScaleInE1ELSQ_1EEEEEENS4_6LayoutISC_NS5_IJNSA_ILi0EEESU_SU_EEEEENS5_IJNS4_10UnderscoreESX_SX_EEEEENS4_13SM90_TMA_LOADENS4_14ComposedLayoutINS4_7SwizzleILi3ELi4ELi3EEENS4_18smem_ptr_flag_bitsILi16EEENST_INS5_IJNSA_ILi8EEESF_EEENS5_IJSF_SB_EEEEEEEvNS4_8identityES10_S1A_vS1B_EENS_8epilogue10collective6detail29Sm90TmaWarpSpecializedAdapterINS1E_15DefaultEpilogueISI_SJ_SJ_NS1D_6thread17LinearCombinationISI_Li1EffLNS1I_9ScaleType4KindE0ELNS_15FloatRoundStyleE2ESI_EENS1_15EpilogueDefaultEEEEEvvEEEEvNT_6ParamsE)
        .other          _ZN7cutlass13device_kernelINS_4gemm6kernel13GemmUniversalIN4cute5tupleIJiiiiEEENS1_10collective13CollectiveMmaINS1_34MainloopSm90TmaGmmaWarpSpecializedILi5ENS5_IJNS4_1CILi1EEESB_SB_EEENS1_32KernelTmaWarpSpecializedPingpongEEENS5_IJNSA_ILi64EEENSA_ILi256EEESF_EEENS_10bfloat16_tENS5_IJlSB_lEEESI_SJ_NS4_8TiledMMAINS4_8MMA_AtomIJNS4_4SM904GMMA28MMA_64x256x16_F32BF16BF16_SSILNSN_5MajorE0ELSP_0ELNSN_7ScaleInE1ELSQ_1EEEEEENS4_6LayoutISC_NS5_IJNSA_ILi0EEESU_SU_EEEEENS5_IJNS4_10UnderscoreESX_SX_EEEEENS4_13SM90_TMA_LOADENS4_14ComposedLayoutINS4_7SwizzleILi3ELi4ELi3EEENS4_18smem_ptr_flag_bitsILi16EEENST_INS5_IJNSA_ILi8EEESF_EEENS5_IJSF_SB_EEEEEEEvNS4_8identityES10_S1A_vS1B_EENS_8epilogue10collective6detail29Sm90TmaWarpSpecializedAdapterINS1E_15DefaultEpilogueISI_SJ_SJ_NS1D_6thread17LinearCombinationISI_Li1EffLNS1I_9ScaleType4KindE0ELNS_15FloatRoundStyleE2ESI_EENS1_15EpilogueDefaultEEEEEvvEEEEvNT_6ParamsE,@"STO_CUDA_ENTRY STV_DEFAULT"
_ZN7cutlass13device_kernelINS_4gemm6kernel13GemmUniversalIN4cute5tupleIJiiiiEEENS1_10collective13CollectiveMmaINS1_34MainloopSm90TmaGmmaWarpSpecializedILi5ENS5_IJNS4_1CILi1EEESB_SB_EEENS1_32KernelTmaWarpSpecializedPingpongEEENS5_IJNSA_ILi64EEENSA_ILi256EEESF_EEENS_10bfloat16_tENS5_IJlSB_lEEESI_SJ_NS4_8TiledMMAINS4_8MMA_AtomIJNS4_4SM904GMMA28MMA_64x256x16_F32BF16BF16_SSILNSN_5MajorE0ELSP_0ELNSN_7ScaleInE1ELSQ_1EEEEEENS4_6LayoutISC_NS5_IJNSA_ILi0EEESU_SU_EEEEENS5_IJNS4_10UnderscoreESX_SX_EEEEENS4_13SM90_TMA_LOADENS4_14ComposedLayoutINS4_7SwizzleILi3ELi4ELi3EEENS4_18smem_ptr_flag_bitsILi16EEENST_INS5_IJNSA_ILi8EEESF_EEENS5_IJSF_SB_EEEEEEEvNS4_8identityES10_S1A_vS1B_EENS_8epilogue10collective6detail29Sm90TmaWarpSpecializedAdapterINS1E_15DefaultEpilogueISI_SJ_SJ_NS1D_6thread17LinearCombinationISI_Li1EffLNS1I_9ScaleType4KindE0ELNS_15FloatRoundStyleE2ESI_EENS1_15EpilogueDefaultEEEEEvvEEEEvNT_6ParamsE:
[----:B------:R-:W0:Y:S02]  /*0000*/  LDC R1, c[0x0][0x28] ;  /* 0x00000a00ff017b82 */ /* 0x000e240000000800 */
[----:B0-----:R-:W-:Y:S01]  /*0010*/  VIADD R1, R1, 0xfffffff8 ;  /* 0xfffffff801017836 */ /* 0x001fe20000000000 */
[----:B------:R-:W0:Y:S01]  /*0020*/  S2R R4, SR_TID.X ;  /* 0x0000000000047919 */ /* 0x000e220000002100 */
[----:B------:R-:W-:Y:S01]  /*0030*/  ELECT P0, URZ, PT ;  /* 0x00000000003f782f */ /* 0x000fe20003800000 */
[----:B------:R-:W-:Y:S01]  /*0040*/  BSSY B0, `(.L_x_0) ;  /* 0x000000f000007945 */ /* 0x000fe20003800000 */
[--C-:B0-----:R-:W-:Y:S02]  /*0050*/  SHF.R.U32.HI R0, RZ, 0x5, R4.reuse ;  /* 0x00000005ff007819 */ /* 0x101fe40000011604 */
[----:B------:R-:W-:-:S03]  /*0060*/  SHF.R.U32.HI R5, RZ, 0x7, R4 ;  /* 0x00000007ff057819 */ /* 0x000fc60000011604 */
[----:B------:R-:W0:Y:S04]  /*0070*/  SHFL.IDX PT, R2, R0, RZ, 0x1f ;  /* 0x00001fff00027589 */ /* 0x000e2800000e0000 */
[----:B------:R1:W2:Y:S01]  /*0080*/  SHFL.IDX PT, R8, R5, RZ, 0x1f ;  /* 0x00001fff05087589 */ /* 0x0002a200000e0000 */
[----:B0-----:R-:W-:-:S13]  /*0090*/  ISETP.NE.OR P0, PT, R2, RZ, !P0 ;  /* 0x000000ff0200720c */ /* 0x001fda0004705670 */
[----:B-12---:R-:W-:Y:S05]  /*00a0*/  @P0 BRA `(.L_x_1) ;  /* 0x0000000000200947 */ /* 0x006fea0003800000 */
[----:B------:R-:W-:Y:S02]  /*00b0*/  ULDC.64 UR4, c[0x0][0x198] ;  /* 0x0000660000047ab9 */ /* 0x000fe40000000a00 */
[----:B------:R-:W-:Y:S02]  /*00c0*/  UIADD3 UR6, UP0, UR4, 0xf0, URZ ;  /* 0x000000f004067890 */ /* 0x000fe4000ff1e03f */
[----:B------:R-:W-:Y:S02]  /*00d0*/  UIADD3 UR4, UP1, UR4, 0x1f0, URZ ;  /* 0x000001f004047890 */ /* 0x000fe4000ff3e03f */
[----:B------:R-:W-:Y:S02]  /*00e0*/  UIADD3.X UR7, URZ, UR5, URZ, UP0, !UPT ;  /* 0x000000053f077290 */ /* 0x000fe400087fe43f */
[----:B------:R-:W-:-:S07]  /*00f0*/  UIADD3.X UR5, URZ, UR5, URZ, UP1, !UPT ;  /* 0x000000053f057290 */ /* 0x000fce0008ffe43f */
[----:B------:R0:W-:Y:S02]  /*0100*/  UTMACCTL.PF [UR6] ;  /* 0x00000000060079b9 */ /* 0x0001e40008040000 */
[----:B------:R0:W-:Y:S02]  /*0110*/  UTMACCTL.PF [UR4] ;  /* 0x00000000040079b9 */ /* 0x0001e40008040000 */
[----:B0-----:R-:W-:Y:S01]  /*0120*/  NOP ;  /* 0x0000000000007918 */ /* 0x001fe20000000000 */
.L_x_1:
[----:B------:R-:W-:Y:S05]  /*0130*/  BSYNC B0 ;  /* 0x0000000000007941 */ /* 0x000fea0003800000 */
.L_x_0:
[----:B------:R-:W0:Y:S02]  /*0140*/  SHFL.IDX PT, R3, R0, RZ, 0x1f ;  /* 0x00001fff00037589 */ /* 0x000e2400000e0000 */
[----:B0-----:R-:W-:-:S13]  /*0150*/  ISETP.NE.AND P0, PT, R3, RZ, PT ;  /* 0x000000ff0300720c */ /* 0x001fda0003f05270 */
[----:B------:R-:W-:Y:S05]  /*0160*/  @P0 BRA `(.L_x_2) ;  /* 0x0000000000600947 */ /* 0x000fea0003800000 */
[----:B------:R-:W0:Y:S01]  /*0170*/  S2UR UR8, SR_CgaCtaId ;  /* 0x00000000000879c3 */ /* 0x000e220000008800 */
[----:B------:R-:W-:Y:S01]  /*0180*/  UMOV UR4, 0x400 ;  /* 0x0000040000047882 */ /* 0x000fe20000000000 */
[----:B------:R-:W-:Y:S01]  /*0190*/  UMOV UR5, 0x1 ;  /* 0x0000000100057882 */ /* 0x000fe20000000000 */
[----:B------:R-:W-:Y:S01]  /*01a0*/  UMOV UR6, 0x80 ;  /* 0x0000008000067882 */ /* 0x000fe20000000000 */
[----:B------:R-:W-:Y:S01]  /*01b0*/  ELECT P0, URZ, PT ;  /* 0x00000000003f782f */ /* 0x000fe20003800000 */
[----:B------:R-:W-:-:S04]  /*01c0*/  UIADD3 UR6, -UR6, 0x100000, URZ ;  /* 0x0010000006067890 */ /* 0x000fc8000fffe13f */
[----:B------:R-:W-:Y:S02]  /*01d0*/  USHF.L.U32 UR7, UR6, 0xb, URZ ;  /* 0x0000000b06077899 */ /* 0x000fe4000800063f */
[----:B------:R-:W-:Y:S02]  /*01e0*/  USHF.L.U32 UR6, UR6, 0x1, URZ ;  /* 0x0000000106067899 */ /* 0x000fe4000800063f */
[----:B0-----:R-:W-:Y:S02]  /*01f0*/  ULEA UR8, UR8, UR4, 0x18 ;  /* 0x0000000408087291 */ /* 0x001fe4000f8ec03f */
[----:B------:R-:W-:-:S04]  /*0200*/  UIADD3 UR4, -UR5, 0x100000, URZ ;  /* 0x0010000005047890 */ /* 0x000fc8000fffe13f */
[----:B------:R-:W-:Y:S02]  /*0210*/  USHF.L.U32 UR5, UR4, 0xb, URZ ;  /* 0x0000000b04057899 */ /* 0x000fe4000800063f */
[----:B------:R-:W-:Y:S01]  /*0220*/  USHF.L.U32 UR4, UR4, 0x1, URZ ;  /* 0x0000000104047899 */ /* 0x000fe2000800063f */
[----:B------:R-:W0:Y:S11]  /*0230*/  FENCE.VIEW.ASYNC.S ;  /* 0x00000000000073c6 */ /* 0x000e360000000000 */
[----:B0-----:R0:W1:Y:S01]  /*0240*/  SYNCS.EXCH.64 URZ, [UR8], UR4 ;  /* 0x00000004083f75b2 */ /* 0x0010620008000100 */
[----:B------:R0:W2:Y:S01]  /*0250*/  SYNCS.EXCH.64 URZ, [UR8+0x28], UR6 ;  /* 0x00002806083f75b2 */ /* 0x0000a20008000100 */
[----:B------:R0:W3:Y:S01]  /*0260*/  SYNCS.EXCH.64 URZ, [UR8+0x8], UR4 ;  /* 0x00000804083f75b2 */ /* 0x0000e20008000100 */
[----:B------:R0:W4:Y:S01]  /*0270*/  SYNCS.EXCH.64 URZ, [UR8+0x30], UR6 ;  /* 0x00003006083f75b2 */ /* 0x0001220008000100 */
[----:B------:R0:W0:Y:S01]  /*0280*/  SYNCS.EXCH.64 URZ, [UR8+0x10], UR4 ;  /* 0x00001004083f75b2 */ /* 0x0000220008000100 */
[----:B------:R0:W0:Y:S01]  /*0290*/  SYNCS.EXCH.64 URZ, [UR8+0x38], UR6 ;  /* 0x00003806083f75b2 */ /* 0x0000220008000100 */
[----:B------:R0:W0:Y:S01]  /*02a0*/  SYNCS.EXCH.64 URZ, [UR8+0x18], UR4 ;  /* 0x00001804083f75b2 */ /* 0x0000220008000100 */
[----:B------:R0:W0:Y:S01]  /*02b0*/  SYNCS.EXCH.64 URZ, [UR8+0x40], UR6 ;  /* 0x00004006083f75b2 */ /* 0x0000220008000100 */
[----:B------:R0:W0:Y:S01]  /*02c0*/  SYNCS.EXCH.64 URZ, [UR8+0x20], UR4 ;  /* 0x00002004083f75b2 */ /* 0x0000220008000100 */
[----:B------:R0:W0:Y:S01]  /*02d0*/  SYNCS.EXCH.64 URZ, [UR8+0x48], UR6 ;  /* 0x00004806083f75b2 */ /* 0x0000220008000100 */
[----:B------:R-:W-:Y:S01]  /*02e0*/  NOP ;  /* 0x0000000000007918 */ /* 0x000fe20000000000 */
.L_x_2:
[----:B------:R-:W5:Y:S01]  /*02f0*/  SHFL.IDX PT, R6, R0, RZ, 0x1f ;  /* 0x00001fff00067589 */ /* 0x000f6200000e0000 */
[----:B------:R-:W-:Y:S01]  /*0300*/  ELECT P0, URZ, PT ;  /* 0x00000000003f782f */ /* 0x000fe20003800000 */
[----:B------:R-:W-:Y:S01]  /*0310*/  NOP ;  /* 0x0000000000007918 */ /* 0x000fe20000000000 */
[----:B------:R-:W-:Y:S01]  /*0320*/  ELECT P1, URZ, PT ;  /* 0x00000000003f782f */ /* 0x000fe20003820000 */
[----:B------:R-:W1:Y:S01]  /*0330*/  SHFL.IDX PT, R3, R0, RZ, 0x1f ;  /* 0x00001fff00037589 */ /* 0x000e6200000e0000 */
[----:B0-----:R-:W-:Y:S01]  /*0340*/  UMOV UR4, 0x20 ;  /* 0x0000002000047882 */ /* 0x001fe20000000000 */
[----:B------:R-:W-:Y:S01]  /*0350*/  UMOV UR11, 0x80 ;  /* 0x00000080000b7882 */ /* 0x000fe20000000000 */
[----:B------:R-:W-:Y:S01]  /*0360*/  NOP ;  /* 0x0000000000007918 */ /* 0x000fe20000000000 */
[C---:B------:R-:W-:Y:S01]  /*0370*/  VIADD R33, R8.reuse, 0xffffffff ;  /* 0xffffffff08217836 */ /* 0x040fe20000000000 */
[----:B------:R-:W0:Y:S01]  /*0380*/  SHFL.IDX PT, R5, R5, RZ, 0x1f ;  /* 0x00001fff05057589 */ /* 0x000e2200000e0000 */
[----:B------:R-:W-:Y:S01]  /*0390*/  ULDC.64 UR36, c[0x0][0x208] ;  /* 0x0000820000247ab9 */ /* 0x000fe20000000a00 */
[----:B------:R-:W-:-:S02]  /*03a0*/  ISETP.NE.AND P2, PT, R8, RZ, PT ;  /* 0x000000ff0800720c */ /* 0x000fc40003f45270 */
[----:B------:R-:W-:Y:S02]  /*03b0*/  ISETP.GE.U32.AND P3, PT, R33, 0x2, PT ;  /* 0x000000022100780c */ /* 0x000fe40003f66070 */
[----:B-----5:R-:W-:Y:S02]  /*03c0*/  ISETP.NE.OR P0, PT, R6, RZ, !P0 ;  /* 0x000000ff0600720c */ /* 0x020fe40004705670 */
[----:B-1----:R-:W-:Y:S02]  /*03d0*/  ISETP.NE.OR P1, PT, R3, RZ, !P1 ;  /* 0x000000ff0300720c */ /* 0x002fe40004f25670 */
[----:B------:R-:W-:-:S04]  /*03e0*/  SHF.R.S32.HI R3, RZ, 0x1f, R2 ;  /* 0x0000001fff037819 */ /* 0x000fc80000011402 */
[----:B------:R-:W-:-:S05]  /*03f0*/  LEA.HI R3, R3, R2, RZ, 0x2 ;  /* 0x0000000203037211 */ /* 0x000fca00078f10ff */
[----:B------:R-:W-:Y:S01]  /*0400*/  VOTEU.ALL UP0, P0 ;  /* 0x00000000003f7886 */ /* 0x000fe20000000000 */
[----:B------:R-:W-:Y:S01]  /*0410*/  LOP3.LUT R3, R3, 0xfffffffc, RZ, 0xc0, !PT ;  /* 0xfffffffc03037812 */ /* 0x000fe200078ec0ff */
[----:B------:R-:W-:-:S03]  /*0420*/  VOTEU.ALL UP1, P1 ;  /* 0x00000000003f7886 */ /* 0x000fc60000820000 */
[----:B------:R-:W1:Y:S01]  /*0430*/  @!UP0 S2UR UR7, SR_CgaCtaId ;  /* 0x00000000000789c3 */ /* 0x000e620000008800 */
[----:B------:R-:W-:Y:S01]  /*0440*/  @!UP0 UMOV UR6, 0x400 ;  /* 0x0000040000068882 */ /* 0x000fe20000000000 */
[----:B------:R-:W-:-:S04]  /*0450*/  @!UP0 UIADD3 UR4, -UR4, 0x100000, URZ ;  /* 0x0010000004048890 */ /* 0x000fc8000fffe13f */
[----:B------:R-:W-:Y:S02]  /*0460*/  @!UP0 USHF.L.U32 UR5, UR4, 0xb, URZ ;  /* 0x0000000b04058899 */ /* 0x000fe4000800063f */
[----:B------:R-:W-:Y:S01]  /*0470*/  @!UP0 USHF.L.U32 UR4, UR4, 0x1, URZ ;  /* 0x0000000104048899 */ /* 0x000fe2000800063f */
[----:B------:R-:W-:Y:S01]  /*0480*/  IMAD.IADD R0, R2, 0x1, -R3 ;  /* 0x0000000102007824 */ /* 0x000fe200078e0a03 */
[----:B------:R-:W-:Y:S01]  /*0490*/  @!UP1 UMOV UR9, 0x400 ;  /* 0x0000040000099882 */ /* 0x000fe20000000000 */
[----:B------:R-:W-:Y:S01]  /*04a0*/  VOTEU.ALL UP2, P1 ;  /* 0x00000000003f7886 */ /* 0x000fe20000840000 */
[----:B------:R-:W-:Y:S01]  /*04b0*/  VOTEU.ALL UP3, P1 ;  /* 0x00000000003f7886 */ /* 0x000fe20000860000 */
[----:B------:R-:W-:Y:S01]  /*04c0*/  VOTEU.ALL UP4, P1 ;  /* 0x00000000003f7886 */ /* 0x000fe20000880000 */
[----:B------:R-:W5:Y:S01]  /*04d0*/  @!UP1 S2UR UR10, SR_CgaCtaId ;  /* 0x00000000000a99c3 */ /* 0x000f620000008800 */
[----:B------:R-:W-:Y:S01]  /*04e0*/  VOTEU.ALL UP5, P1 ;  /* 0x00000000003f7886 */ /* 0x000fe200008a0000 */
[----:B------:R-:W-:-:S04]  /*04f0*/  SHF.R.S32.HI R3, RZ, 0x1f, R4 ;  /* 0x0000001fff037819 */ /* 0x000fc80000011404 */
[----:B------:R-:W-:-:S04]  /*0500*/  LEA.HI R3, R3, R4, RZ, 0x7 ;  /* 0x0000000403037211 */ /* 0x000fc800078f38ff */
[----:B------:R-:W-:-:S05]  /*0510*/  LOP3.LUT R3, R3, 0xffffff80, RZ, 0xc0, !PT ;  /* 0xffffff8003037812 */ /* 0x000fca00078ec0ff */
[----:B------:R-:W-:Y:S01]  /*0520*/  IMAD.IADD R3, R4, 0x1, -R3 ;  /* 0x0000000104037824 */ /* 0x000fe200078e0a03 */
[----:B-1----:R-:W-:Y:S02]  /*0530*/  @!UP0 ULEA UR8, UR7, UR6, 0x18 ;  /* 0x0000000607088291 */ /* 0x002fe4000f8ec03f */
[----:B------:R-:W-:-:S04]  /*0540*/  @!UP1 UIADD3 UR6, -UR11, 0x100000, URZ ;  /* 0x001000000b069890 */ /* 0x000fc8000fffe13f */
[----:B------:R-:W-:Y:S02]  /*0550*/  @!UP1 USHF.L.U32 UR7, UR6, 0xb, URZ ;  /* 0x0000000b06079899 */ /* 0x000fe4000800063f */
[----:B------:R-:W-:Y:S01]  /*0560*/  @!UP1 USHF.L.U32 UR6, UR6, 0x1, URZ ;  /* 0x0000000106069899 */ /* 0x000fe2000800063f */
[----:B------:R-:W-:Y:S01]  /*0570*/  VOTEU.ALL UP0, P0 ;  /* 0x00000000003f7886 */ /* 0x000fe20000000000 */
[----:B-----5:R-:W-:Y:S01]  /*0580*/  @!UP1 ULEA UR9, UR10, UR9, 0x18 ;  /* 0x000000090a099291 */ /* 0x020fe2000f8ec03f */
[----:B------:R-:W-:Y:S02]  /*0590*/  VOTEU.ALL UP1, P0 ;  /* 0x00000000003f7886 */ /* 0x000fe40000020000 */
[----:B------:R-:W-:Y:S01]  /*05a0*/  ULDC.64 UR10, c[0x0][0x598] ;  /* 0x00016600000a7ab9 */ /* 0x000fe20000000a00 */
[----:B------:R-:W-:Y:S01]  /*05b0*/  ISETP.NE.AND P0, PT, R0, 0x3, PT ;  /* 0x000000030000780c */ /* 0x000fe20003f05270 */
[----:B------:R-:W1:Y:S02]  /*05c0*/  FENCE.VIEW.ASYNC.S ;  /* 0x00000000000073c6 */ /* 0x000e640000000000 */
[----:B-1----:R1:W2:Y:S01]  /*05d0*/  @!UP0 SYNCS.EXCH.64 URZ, [UR8+0x80], UR4 ;  /* 0x00008004083f85b2 */ /* 0x0022a20008000100 */
[----:B------:R-:W-:-:S02]  /*05e0*/  ISETP.NE.U32.AND P1, PT, RZ, UR10, PT ;  /* 0x0000000aff007c0c */ /* 0x000fc4000bf25070 */
[----:B------:R-:W-:Y:S02]  /*05f0*/  ISETP.EQ.OR P0, PT, R0, RZ, !P0 ;  /* 0x000000ff0000720c */ /* 0x000fe40004702670 */
[----:B------:R-:W-:Y:S02]  /*0600*/  ISETP.NE.AND.EX P1, PT, RZ, UR11, PT, P1 ;  /* 0x0000000bff007c0c */ /* 0x000fe4000bf25310 */
[----:B------:R-:W-:-:S04]  /*0610*/  ISETP.EQ.AND P0, PT, R8, RZ, P0 ;  /* 0x000000ff0800720c */ /* 0x000fc80000702270 */
[----:B------:R-:W-:-:S04]  /*0620*/  SEL R16, RZ, 0x1, !P0 ;  /* 0x00000001ff107807 */ /* 0x000fc80004000000 */
[----:B------:R-:W-:Y:S01]  /*0630*/  SEL R16, R16, 0x2, P3 ;  /* 0x0000000210107807 */ /* 0x000fe20001800000 */
[----:B------:R1:W2:Y:S01]  /*0640*/  @!UP1 SYNCS.EXCH.64 URZ, [UR8+0x88], UR4 ;  /* 0x00008804083f95b2 */ /* 0x0002a20008000100 */
[----:B------:R-:W-:Y:S01]  /*0650*/  NOP ;  /* 0x0000000000007918 */ /* 0x000fe20000000000 */
[----:B------:R1:W2:Y:S01]  /*0660*/  @!UP2 SYNCS.EXCH.64 URZ, [UR9+0x60], UR6 ;  /* 0x00006006093fa5b2 */ /* 0x0002a20008000100 */
[----:B------:R1:W2:Y:S01]  /*0670*/  @!UP3 SYNCS.EXCH.64 URZ, [UR9+0x68], UR6 ;  /* 0x00006806093fb5b2 */ /* 0x0002a20008000100 */
[----:B------:R1:W2:Y:S01]  /*0680*/  @!UP4 SYNCS.EXCH.64 URZ, [UR9+0x70], UR6 ;  /* 0x00007006093fc5b2 */ /* 0x0002a20008000100 */
[----:B------:R1:W2:Y:S01]  /*0690*/  @!UP5 SYNCS.EXCH.64 URZ, [UR9+0x78], UR6 ;  /* 0x00007806093fd5b2 */ /* 0x0002a20008000100 */
[----:B------:R-:W-:Y:S01]  /*06a0*/  NOP ;  /* 0x0000000000007918 */ /* 0x000fe20000000000 */
[----:B--234-:R-:W-:Y:S06]  /*06b0*/  BAR.SYNC.DEFER_BLOCKING 0x0 ;  /* 0x0000000000007b1d */ /* 0x01cfec0000010000 */
[----:B01----:R-:W-:Y:S05]  /*06c0*/  @!P1 BRA `(.L_x_3) ;  /* 0x00000000001c9947 */ /* 0x003fea0003800000 */
[----:B------:R-:W0:Y:S02]  /*06d0*/  LDC.64 R6, c[0x0][0x598] ;  /* 0x00016600ff067b82 */ /* 0x000e240000000a00 */
[----:B0-----:R-:W2:Y:S02]  /*06e0*/  LDG.E.64 R6, desc[UR36][R6.64] ;  /* 0x0000002406067981 */ /* 0x001ea4000c1e1b00 */
[----:B--2---:R-:W-:-:S04]  /*06f0*/  ISETP.NE.U32.AND P0, PT, R6, RZ, PT ;  /* 0x000000ff0600720c */ /* 0x004fc80003f05070 */
[----:B------:R-:W-:-:S13]  /*0700*/  ISETP.NE.AND.EX P0, PT, R7, RZ, PT, P0 ;  /* 0x000000ff0700720c */ /* 0x000fda0003f05300 */
[----:B------:R-:W-:Y:S05]  /*0710*/  @!P0 BRA `(.L_x_3) ;  /* 0x0000000000088947 */ /* 0x000fea0003800000 */
[----:B------:R1:W5:Y:S01]  /*0720*/  LD.E R153, desc[UR36][R6.64] ;  /* 0x0000002406997980 */ /* 0x000362000c101900 */
[----:B------:R-:W-:Y:S05]  /*0730*/  BRA `(.L_x_4) ;  /* 0x0000000000247947 */ /* 0x000fea0003800000 */
.L_x_3:
[----:B------:R-:W-:Y:S02]  /*0740*/  ULDC.64 UR4, c[0x0][0x588] ;  /* 0x0001620000047ab9 */ /* 0x000fe40000000a00 */
[----:B------:R-:W-:-:S04]  /*0750*/  ISETP.NE.U32.AND P0, PT, RZ, UR4, PT ;  /* 0x00000004ff007c0c */ /* 0x000fc8000bf05070 */
[----:B------:R-:W-:-:S13]  /*0760*/  ISETP.NE.AND.EX P0, PT, RZ, UR5, PT, P0 ;  /* 0x00000005ff007c0c */ /* 0x000fda000bf05300 */
[----:B------:R-:W-:Y:S05]  /*0770*/  @!P0 BRA `(.L_x_5) ;  /* 0x00000000000c8947 */ /* 0x000fea0003800000 */
[----:B------:R-:W0:Y:S02]  /*0780*/  LDC.64 R6, c[0x0][0x588] ;  /* 0x00016200ff067b82 */ /* 0x000e240000000a00 */
[----:B0-----:R0:W5:Y:S01]  /*0790*/  LDG.E R153, desc[UR36][R6.64] ;  /* 0x0000002406997981 */ /* 0x001162000c1e1900 */
[----:B------:R-:W-:Y:S05]  /*07a0*/  BRA `(.L_x_4) ;  /* 0x0000000000087947 */ /* 0x000fea0003800000 */
.L_x_5:
[----:B------:R-:W-:Y:S02]  /*07b0*/  ULDC UR4, c[0x0][0x580] ;  /* 0x0001600000047ab9 */ /* 0x000fe40000000800 */
[----:B------:R-:W-:-:S07]  /*07c0*/  IMAD.U32 R153, RZ, RZ, UR4 ;  /* 0x00000004ff997e24 */ /* 0x000fce000f8e00ff */
.L_x_4:
[----:B------:R-:W-:Y:S02]  /*07d0*/  ULDC.64 UR4, c[0x0][0x5a0] ;  /* 0x0001680000047ab9 */ /* 0x000fe40000000a00 */
[----:B------:R-:W-:-:S04]  /*07e0*/  ISETP.NE.U32.AND P0, PT, RZ, UR4, PT ;  /* 0x00000004ff007c0c */ /* 0x000fc8000bf05070 */
[----:B------:R-:W-:-:S13]  /*07f0*/  ISETP.NE.AND.EX P0, PT, RZ, UR5, PT, P0 ;  /* 0x00000005ff007c0c */ /* 0x000fda000bf05300 */
[----:B------:R-:W-:Y:S05]  /*0800*/  @!P0 BRA `(.L_x_6) ;  /* 0x00000000001c8947 */ /* 0x000fea0003800000 */
[----:B01----:R-:W0:Y:S02]  /*0810*/  LDC.64 R6, c[0x0][0x5a0] ;  /* 0x00016800ff067b82 */ /* 0x003e240000000a00 */
[----:B0-----:R-:W2:Y:S02]  /*0820*/  LDG.E.64 R6, desc[UR36][R6.64] ;  /* 0x0000002406067981 */ /* 0x001ea4000c1e1b00 */
[----:B--2---:R-:W-:-:S04]  /*0830*/  ISETP.NE.U32.AND P0, PT, R6, RZ, PT ;  /* 0x000000ff0600720c */ /* 0x004fc80003f05070 */
[----:B------:R-:W-:-:S13]  /*0840*/  ISETP.NE.AND.EX P0, PT, R7, RZ, PT, P0 ;  /* 0x000000ff0700720c */ /* 0x000fda0003f05300 */
[----:B------:R-:W-:Y:S05]  /*0850*/  @!P0 BRA `(.L_x_6) ;  /* 0x0000000000088947 */ /* 0x000fea0003800000 */
[----:B------:R3:W5:Y:S01]  /*0860*/  LD.E R152, desc[UR36][R6.64] ;  /* 0x0000002406987980 */ /* 0x000762000c101900 */
[----:B------:R-:W-:Y:S05]  /*0870*/  BRA `(.L_x_7) ;  /* 0x0000000000247947 */ /* 0x000fea0003800000 */
.L_x_6:
[----:B------:R-:W-:Y:S02]  /*0880*/  ULDC.64 UR4, c[0x0][0x590] ;  /* 0x0001640000047ab9 */ /* 0x000fe40000000a00 */
[----:B------:R-:W-:-:S04]  /*0890*/  ISETP.NE.U32.AND P0, PT, RZ, UR4, PT ;  /* 0x00000004ff007c0c */ /* 0x000fc8000bf05070 */
[----:B------:R-:W-:-:S13]  /*08a0*/  ISETP.NE.AND.EX P0, PT, RZ, UR5, PT, P0 ;  /* 0x00000005ff007c0c */ /* 0x000fda000bf05300 */
[----:B------:R-:W-:Y:S05]  /*08b0*/  @!P0 BRA `(.L_x_8) ;  /* 0x00000000000c8947 */ /* 0x000fea0003800000 */
[----:B01----:R-:W0:Y:S02]  /*08c0*/  LDC.64 R6, c[0x0][0x590] ;  /* 0x00016400ff067b82 */ /* 0x003e240000000a00 */
[----:B0-----:R2:W5:Y:S01]  /*08d0*/  LDG.E R152, desc[UR36][R6.64] ;  /* 0x0000002406987981 */ /* 0x001562000c1e1900 */
[----:B------:R-:W-:Y:S05]  /*08e0*/  BRA `(.L_x_7) ;  /* 0x0000000000087947 */ /* 0x000fea0003800000 */
.L_x_8:
[----:B------:R-:W-:Y:S02]  /*08f0*/  ULDC UR4, c[0x0][0x584] ;  /* 0x0001610000047ab9 */ /* 0x000fe40000000800 */
[----:B------:R-:W-:-:S07]  /*0900*/  IMAD.U32 R152, RZ, RZ, UR4 ;  /* 0x00000004ff987e24 */ /* 0x000fce000f8e00ff */
.L_x_7:
[----:B------:R-:W4:Y:S01]  /*0910*/  LDC R2, c[0x0][0x65c] ;  /* 0x00019700ff027b82 */ /* 0x000f220000000800 */
[----:B------:R-:W4:Y:S01]  /*0920*/  S2R R14, SR_CTAID.Y ;  /* 0x00000000000e7919 */ /* 0x000f220000002600 */
[----:B------:R-:W-:Y:S01]  /*0930*/  ULDC UR6, c[0x0][0x28c] ;  /* 0x0000a30000067ab9 */ /* 0x000fe20000000800 */
[----:B------:R-:W-:Y:S01]  /*0940*/  ISETP.NE.AND P0, PT, R8, 0x2, PT ;  /* 0x000000020800780c */ /* 0x000fe20003f05270 */
[----:B------:R-:W-:Y:S01]  /*0950*/  UIADD3 UR6, UR6, 0x3f, URZ ;  /* 0x0000003f06067890 */ /* 0x000fe2000fffe03f */
[----:B0123--:R-:W0:Y:S01]  /*0960*/  S2R R6, SR_CTAID.X ;  /* 0x0000000000067919 */ /* 0x00fe220000002500 */
[----:B------:R-:W-:Y:S01]  /*0970*/  IMAD.MOV.U32 R7, RZ, RZ, RZ ;  /* 0x000000ffff077224 */ /* 0x000fe200078e00ff */
[----:B------:R-:W-:Y:S01]  /*0980*/  UMOV UR38, URZ ;  /* 0x0000003f00267c82 */ /* 0x000fe20008000000 */
[----:B------:R-:W-:Y:S01]  /*0990*/  USHF.R.S32.HI UR7, URZ, 0x1f, UR6 ;  /* 0x0000001f3f077899 */ /* 0x000fe20008011406 */
[----:B------:R-:W-:Y:S01]  /*09a0*/  UMOV UR39, URZ ;  /* 0x0000003f00277c82 */ /* 0x000fe20008000000 */
[----:B------:R-:W-:-:S02]  /*09b0*/  ULDC.64 UR8, c[0x0][0x650] ;  /* 0x0001940000087ab9 */ /* 0x000fc40000000a00 */
[----:B------:R-:W-:-:S04]  /*09c0*/  ULEA.HI UR7, UR7, UR6, URZ, 0x6 ;  /* 0x0000000607077291 */ /* 0x000fc8000f8f303f */
[----:B------:R-:W-:Y:S01]  /*09d0*/  USHF.R.S32.HI UR40, URZ, 0x6, UR7 ;  /* 0x000000063f287899 */ /* 0x000fe20008011407 */
[----:B----4-:R-:W-:-:S13]  /*09e0*/  ISETP.NE.AND P1, PT, R2, 0x1, PT ;  /* 0x000000010200780c */ /* 0x010fda0003f25270 */
[----:B------:R-:W0:Y:S01]  /*09f0*/  @P1 LDC R19, c[0x0][0x10] ;  /* 0x00000400ff131b82 */ /* 0x000e220000000800 */
[----:B------:R-:W-:Y:S02]  /*0a00*/  @P1 IMAD.MOV.U32 R8, RZ, RZ, R14 ;  /* 0x000000ffff081224 */ /* 0x000fe400078e000e */
[----:B------:R-:W-:Y:S02]  /*0a10*/  @P1 IMAD.MOV.U32 R9, RZ, RZ, RZ ;  /* 0x000000ffff091224 */ /* 0x000fe400078e00ff */
[----:B------:R-:W-:-:S03]  /*0a20*/  @P1 IMAD.MOV.U32 R17, RZ, RZ, RZ ;  /* 0x000000ffff111224 */ /* 0x000fc600078e00ff */
[----:B------:R-:W1:Y:S01]  /*0a30*/  @!P1 LDC R11, c[0x0][0xc] ;  /* 0x00000300ff0b9b82 */ /* 0x000e620000000800 */
[----:B------:R-:W-:Y:S01]  /*0a40*/  ULDC UR4, c[0x0][0xc] ;  /* 0x0000030000047ab9 */ /* 0x000fe20000000800 */
[----:B------:R-:W-:Y:S02]  /*0a50*/  ULDC UR5, c[0x0][0x10] ;  /* 0x0000040000057ab9 */ /* 0x000fe40000000800 */
[----:B------:R-:W-:-:S04]  /*0a60*/  UIMAD.WIDE.U32 UR4, UR4, UR5, URZ ;  /* 0x00000005040472a5 */ /* 0x000fc8000f8e003f */
[----:B------:R-:W2:Y:S01]  /*0a70*/  LDC R2, c[0x0][0x14] ;  /* 0x00000500ff027b82 */ /* 0x000ea20000000800 */
[----:B0-----:R-:W-:-:S04]  /*0a80*/  @P1 IMAD.WIDE.U32 R18, R6, R19, R8 ;  /* 0x0000001306121225 */ /* 0x001fc800078e0008 */
[----:B------:R-:W-:Y:S02]  /*0a90*/  @P1 IMAD.IADD R17, R19, 0x1, R17 ;  /* 0x0000000113111824 */ /* 0x000fe400078e0211 */
[----:B-1----:R-:W-:-:S04]  /*0aa0*/  @!P1 IMAD.WIDE.U32 R8, R11, R14, R6 ;  /* 0x0000000e0b089225 */ /* 0x002fc800078e0006 */
[----:B------:R-:W-:Y:S02]  /*0ab0*/  @!P1 IMAD.MOV.U32 R18, RZ, RZ, R8 ;  /* 0x000000ffff129224 */ /* 0x000fe400078e0008 */
[----:B------:R-:W-:Y:S02]  /*0ac0*/  @!P1 IMAD.MOV.U32 R17, RZ, RZ, R9 ;  /* 0x000000ffff119224 */ /* 0x000fe400078e0009 */
[----:B--2---:R-:W-:-:S04]  /*0ad0*/  IMAD.WIDE.U32 R12, R2, UR4, RZ ;  /* 0x00000004020c7c25 */ /* 0x004fc8000f8e00ff */
[----:B------:R-:W-:Y:S01]  /*0ae0*/  IMAD R23, R2, UR5, RZ ;  /* 0x0000000502177c24 */ /* 0x000fe2000f8e02ff */
[----:B------:R0:W-:Y:S03]  /*0af0*/  STL.64 [R1], R12 ;  /* 0x0000000c01007387 */ /* 0x0001e60000100a00 */
[----:B------:R-:W-:Y:S01]  /*0b00*/  IMAD.IADD R23, R13, 0x1, R23 ;  /* 0x000000010d177824 */ /* 0x000fe200078e0217 */
[----:B------:R-:W-:Y:S06]  /*0b10*/  @P0 BRA `(.L_x_9) ;  /* 0x0000000000200947 */ /* 0x000fec0003800000 */
[----:B------:R-:W-:Y:S01]  /*0b20*/  UISETP.GE.U32.AND UP0, UPT, UR40, 0x5, UPT ;  /* 0x000000052800788c */ /* 0x000fe2000bf06070 */
[----:B------:R-:W-:Y:S01]  /*0b30*/  IADD3 R18, P0, R18, R12, RZ ;  /* 0x0000000c12127210 */ /* 0x000fe20007f1e0ff */
[----:B------:R-:W-:Y:S01]  /*0b40*/  UIMAD.WIDE.U32 UR4, UR40, -0x33333333, URZ ;  /* 0xcccccccd280478a5 */ /* 0x000fe2000f8e003f */
[----:B------:R-:W-:-:S03]  /*0b50*/  UMOV UR39, URZ ;  /* 0x0000003f00277c82 */ /* 0x000fc60008000000 */
[----:B------:R-:W-:Y:S01]  /*0b60*/  USHF.R.U32.HI UR4, URZ, 0x2, UR5 ;  /* 0x000000023f047899 */ /* 0x000fe20008011605 */
[----:B------:R-:W-:-:S03]  /*0b70*/  IMAD.X R17, R23, 0x1, R17, P0 ;  /* 0x0000000117117824 */ /* 0x000fc600000e0611 */
[----:B------:R-:W-:Y:S02]  /*0b80*/  UIMAD UR38, UR4, -0x5, UR40 ;  /* 0xfffffffb042678a4 */ /* 0x000fe4000f8e0228 */
[----:B------:R-:W-:-:S12]  /*0b90*/  @UP0 ULOP3.LUT UR39, UR4, 0x1, URZ, 0xc0, !UPT ;  /* 0x0000000104270892 */ /* 0x000fd8000f8ec03f */
.L_x_9:
[----:B------:R-:W-:Y:S01]  /*0ba0*/  ISETP.GE.U32.AND P0, PT, R18, UR8, PT ;  /* 0x0000000812007c0c */ /* 0x000fe2000bf06070 */
[----:B------:R-:W-:Y:S01]  /*0bb0*/  IMAD.MOV.U32 R19, RZ, RZ, -0x1 ;  /* 0xffffffffff137424 */ /* 0x000fe200078e00ff */
[----:B------:R-:W-:Y:S01]  /*0bc0*/  PRMT R8, RZ, 0x7610, R8 ;  /* 0x00007610ff087816 */ /* 0x000fe20000000008 */
[----:B------:R-:W-:Y:S01]  /*0bd0*/  IMAD.MOV.U32 R22, RZ, RZ, -0x1 ;  /* 0xffffffffff167424 */ /* 0x000fe200078e00ff */
[----:B------:R-:W-:Y:S01]  /*0be0*/  ISETP.GE.U32.AND.EX P0, PT, R17, UR9, PT, P0 ;  /* 0x0000000911007c0c */ /* 0x000fe2000bf06100 */
[----:B------:R-:W-:-:S12]  /*0bf0*/  IMAD.MOV.U32 R2, RZ, RZ, -0x1 ;  /* 0xffffffffff027424 */ /* 0x000fd800078e00ff */
[----:B------:R-:W-:Y:S05]  /*0c00*/  @P0 BRA `(.L_x_10) ;  /* 0x00000004005c0947 */ /* 0x000fea0003800000 */
[----:B------:R-:W1:Y:S01]  /*0c10*/  LDC.64 R20, c[0x0][0x628] ;  /* 0x00018a00ff147b82 */ /* 0x000e620000000a00 */
[----:B------:R-:W-:Y:S02]  /*0c20*/  IMAD.MOV.U32 R8, RZ, RZ, R18 ;  /* 0x000000ffff087224 */ /* 0x000fe400078e0012 */
[----:B------:R-:W-:-:S05]  /*0c30*/  IMAD.MOV.U32 R9, RZ, RZ, R17 ;  /* 0x000000ffff097224 */ /* 0x000fca00078e0011 */
[----:B------:R-:W2:Y:S08]  /*0c40*/  LDC R2, c[0x0][0x630] ;  /* 0x00018c00ff027b82 */ /* 0x000eb00000000800 */
[----:B------:R-:W3:Y:S01]  /*0c50*/  LDC.64 R24, c[0x0][0x620] ;  /* 0x00018800ff187b82 */ /* 0x000ee20000000a00 */
[----:B-1----:R-:W-:-:S04]  /*0c60*/  ISETP.NE.U32.AND P0, PT, R20, RZ, PT ;  /* 0x000000ff1400720c */ /* 0x002fc80003f05070 */
[----:B------:R-:W-:-:S13]  /*0c70*/  ISETP.NE.AND.EX P0, PT, R21, RZ, PT, P0 ;  /* 0x000000ff1500720c */ /* 0x000fda0003f05300 */
[----:B--23--:R-:W-:Y:S05]  /*0c80*/  @!P0 BRA `(.L_x_11) ;  /* 0x0000000000288947 */ /* 0x00cfea0003800000 */
[----:B0-----:R-:W0:Y:S02]  /*0c90*/  LDC R13, c[0x0][0x634] ;  /* 0x00018d00ff0d7b82 */ /* 0x001e240000000800 */
[----:B0-----:R-:W-:-:S05]  /*0ca0*/  IADD3 R13, P0, R18, R13, RZ ;  /* 0x0000000d120d7210 */ /* 0x001fca0007f1e0ff */
[----:B------:R-:W-:-:S04]  /*0cb0*/  IMAD.X R15, RZ, RZ, R17, P0 ;  /* 0x000000ffff0f7224 */ /* 0x000fc800000e0611 */
[----:B------:R-:W-:-:S04]  /*0cc0*/  IMAD.WIDE.U32 R8, R15, R20, RZ ;  /* 0x000000140f087225 */ /* 0x000fc800078e00ff */
[----:B------:R-:W-:-:S04]  /*0cd0*/  IMAD.WIDE.U32 R10, P0, R13, R21, R8 ;  /* 0x000000150d0a7225 */ /* 0x000fc80007800008 */
[----:B------:R-:W-:-:S04]  /*0ce0*/  IMAD.WIDE.U32 R8, R13, R20, RZ ;  /* 0x000000140d087225 */ /* 0x000fc800078e00ff */
[----:B------:R-:W-:Y:S01]  /*0cf0*/  IMAD.X R13, RZ, RZ, RZ, P0 ;  /* 0x000000ffff0d7224 */ /* 0x000fe200000e06ff */
[----:B------:R-:W-:Y:S01]  /*0d00*/  IADD3 RZ, P0, R9, R10, RZ ;  /* 0x0000000a09ff7210 */ /* 0x000fe20007f1e0ff */
[----:B------:R-:W-:-:S04]  /*0d10*/  IMAD.MOV.U32 R12, RZ, RZ, R11 ;  /* 0x000000ffff0c7224 */ /* 0x000fc800078e000b */
[----:B------:R-:W-:-:S08]  /*0d20*/  IMAD.WIDE.U32.X R8, R15, R21, R12, P0 ;  /* 0x000000150f087225 */ /* 0x000fd000000e040c */
.L_x_11:
[-CC-:B------:R-:W-:Y:S01]  /*0d30*/  SHF.R.U64 R31, R8, R2.reuse, R9.reuse ;  /* 0x00000002081f7219 */ /* 0x180fe20000001209 */
[----:B0-----:R-:W0:Y:S01]  /*0d40*/  LDC R12, c[0x0][0x618] ;  /* 0x00018600ff0c7b82 */ /* 0x001e220000000800 */
[----:B------:R-:W-:Y:S01]  /*0d50*/  SHF.R.U32.HI R7, RZ, R2, R9 ;  /* 0x00000002ff077219 */ /* 0x000fe20000011609 */
[----:B------:R-:W-:Y:S01]  /*0d60*/  ULDC UR4, c[0x0][0x150] ;  /* 0x0000540000047ab9 */ /* 0x000fe20000000800 */
[----:B------:R-:W-:Y:S01]  /*0d70*/  IADD3 R11, P0, RZ, -R31, RZ ;  /* 0x8000001fff0b7210 */ /* 0x000fe20007f1e0ff */
[----:B------:R-:W-:Y:S01]  /*0d80*/  IMAD.MOV.U32 R19, RZ, RZ, R17 ;  /* 0x000000ffff137224 */ /* 0x000fe200078e0011 */
[----:B------:R-:W-:-:S03]  /*0d90*/  I2FP.F32.U32 R2, R6 ;  /* 0x0000000600027245 */ /* 0x000fc60000201000 */
[----:B------:R-:W1:Y:S01]  /*0da0*/  LDC.64 R26, c[0x0][0x640] ;  /* 0x00019000ff1a7b82 */ /* 0x000e620000000a00 */
[----:B------:R-:W-:Y:S02]  /*0db0*/  IMAD.X R13, RZ, RZ, ~R7, P0 ;  /* 0x000000ffff0d7224 */ /* 0x000fe400000e0e07 */
[----:B------:R-:W-:Y:S01]  /*0dc0*/  FMUL R2, R2, UR4 ;  /* 0x0000000402027c20 */ /* 0x000fe20008400000 */
[----:B------:R-:W-:Y:S01]  /*0dd0*/  IMAD.WIDE.U32 R8, R11, R24, R18 ;  /* 0x000000180b087225 */ /* 0x000fe200078e0012 */
[----:B------:R-:W-:-:S03]  /*0de0*/  ULDC UR4, c[0x0][0x154] ;  /* 0x0000550000047ab9 */ /* 0x000fc60000000800 */
[----:B------:R-:W-:Y:S01]  /*0df0*/  IMAD R10, R13, R24, RZ ;  /* 0x000000180d0a7224 */ /* 0x000fe200078e02ff */
[----:B------:R-:W2:Y:S01]  /*0e00*/  LDC R7, c[0x0][0x144] ;  /* 0x00005100ff077b82 */ /* 0x000ea20000000800 */
[----:B------:R-:W3:Y:S02]  /*0e10*/  F2I.U32.TRUNC.NTZ R2, R2 ;  /* 0x0000000200027305 */ /* 0x000ee4000020f000 */
[----:B------:R-:W-:-:S04]  /*0e20*/  IMAD R11, R11, R25, R10 ;  /* 0x000000190b0b7224 */ /* 0x000fc800078e020a */
[----:B------:R-:W-:Y:S01]  /*0e30*/  IMAD.IADD R9, R9, 0x1, R11 ;  /* 0x0000000109097824 */ /* 0x000fe200078e020b */
[----:B------:R-:W4:Y:S01]  /*0e40*/  LDC R22, c[0x0][0x608] ;  /* 0x00018200ff167b82 */ /* 0x000f220000000800 */
[----:B------:R-:W-:-:S03]  /*0e50*/  IMAD.MOV.U32 R11, RZ, RZ, -0x1 ;  /* 0xffffffffff0b7424 */ /* 0x000fc600078e00ff */
[--C-:B0-----:R-:W-:Y:S02]  /*0e60*/  SHF.R.U64 R20, R8, R12, R9.reuse ;  /* 0x0000000c08147219 */ /* 0x101fe40000001209 */
[----:B------:R-:W-:Y:S02]  /*0e70*/  I2FP.F32.U32 R8, R14 ;  /* 0x0000000e00087245 */ /* 0x000fe40000201000 */
[----:B------:R-:W0:Y:S01]  /*0e80*/  LDC R24, c[0x0][0x658] ;  /* 0x00019600ff187b82 */ /* 0x000e220000000800 */
[----:B-1----:R-:W-:Y:S01]  /*0e90*/  ISETP.NE.U32.AND P0, PT, R26, RZ, PT ;  /* 0x000000ff1a00720c */ /* 0x002fe20003f05070 */
[----:B---3--:R-:W-:Y:S02]  /*0ea0*/  IMAD.MOV R10, RZ, RZ, -R2 ;  /* 0x000000ffff0a7224 */ /* 0x008fe400078e0a02 */
[----:B------:R-:W-:Y:S01]  /*0eb0*/  FMUL R8, R8, UR4 ;  /* 0x0000000408087c20 */ /* 0x000fe20008400000 */
[----:B------:R-:W-:Y:S02]  /*0ec0*/  SHF.R.U32.HI R9, RZ, R12, R9 ;  /* 0x0000000cff097219 */ /* 0x000fe40000011609 */
[----:B------:R-:W-:Y:S01]  /*0ed0*/  ISETP.NE.AND.EX P0, PT, R27, RZ, PT, P0 ;  /* 0x000000ff1b00720c */ /* 0x000fe20003f05300 */
[----:B------:R1:W3:Y:S01]  /*0ee0*/  F2I.U32.TRUNC.NTZ R15, R8 ;  /* 0x00000008000f7305 */ /* 0x0002e2000020f000 */
[----:B------:R-:W1:Y:S01]  /*0ef0*/  LDC R19, c[0x0][0x148] ;  /* 0x00005200ff137b82 */ /* 0x000e620000000800 */
[----:B--2---:R-:W-:-:S07]  /*0f00*/  IMAD R2, R7, R10, R6 ;  /* 0x0000000a07027224 */ /* 0x004fce00078e0206 */
[----:B------:R-:W2:Y:S01]  /*0f10*/  LDC R25, c[0x0][0x600] ;  /* 0x00018000ff197b82 */ /* 0x000ea20000000800 */
[-CC-:B----4-:R-:W-:Y:S02]  /*0f20*/  SHF.R.U64 R32, R20, R22.reuse, R9.reuse ;  /* 0x0000001614207219 */ /* 0x190fe40000001209 */
[----:B------:R-:W-:Y:S01]  /*0f30*/  SHF.R.U32.HI R7, RZ, R22, R9 ;  /* 0x00000016ff077219 */ /* 0x000fe20000011609 */
[----:B------:R-:W-:-:S04]  /*0f40*/  IMAD.MOV.U32 R9, RZ, RZ, 0x1 ;  /* 0x00000001ff097424 */ /* 0x000fc800078e00ff */
[----:B------:R-:W4:Y:S01]  /*0f50*/  LDC R28, c[0x0][0x648] ;  /* 0x00019200ff1c7b82 */ /* 0x000f220000000800 */
[-C--:B0-----:R-:W-:Y:S02]  /*0f60*/  SHF.L.U32 R6, R11, R24.reuse, RZ ;  /* 0x000000180b067219 */ /* 0x081fe400000006ff */
[--C-:B------:R-:W-:Y:S02]  /*0f70*/  SHF.R.U64 R22, R32, R24, R7.reuse ;  /* 0x0000001820167219 */ /* 0x100fe40000001207 */
[----:B------:R-:W-:Y:S02]  /*0f80*/  LOP3.LUT R13, RZ, R6, RZ, 0x33, !PT ;  /* 0x00000006ff0d7212 */ /* 0x000fe400078e33ff */
[-C--:B------:R-:W-:Y:S01]  /*0f90*/  SHF.R.U32.HI R7, RZ, R24.reuse, R7 ;  /* 0x00000018ff077219 */ /* 0x080fe20000011607 */
[----:B------:R-:W0:Y:S01]  /*0fa0*/  LDC R29, c[0x0][0x638] ;  /* 0x00018e00ff1d7b82 */ /* 0x000e220000000800 */
[----:B------:R-:W-:Y:S01]  /*0fb0*/  SHF.L.U32 R12, R9, R24, RZ ;  /* 0x00000018090c7219 */ /* 0x000fe200000006ff */
[----:B------:R-:W-:-:S06]  /*0fc0*/  IMAD.MOV.U32 R6, RZ, RZ, R22 ;  /* 0x000000ffff067224 */ /* 0x000fcc00078e0016 */
[----:B------:R-:W0:Y:S01]  /*0fd0*/  LDC R30, c[0x0][0x610] ;  /* 0x00018400ff1e7b82 */ /* 0x000e220000000800 */
[----:B-1-3--:R-:W-:Y:S05]  /*0fe0*/  @!P0 BRA `(.L_x_12) ;  /* 0x0000000000288947 */ /* 0x00afea0003800000 */
[----:B------:R-:W1:Y:S02]  /*0ff0*/  LDC R11, c[0x0][0x64c] ;  /* 0x00019300ff0b7b82 */ /* 0x000e640000000800 */
[----:B-1----:R-:W-:-:S05]  /*1000*/  IADD3 R11, P0, R22, R11, RZ ;  /* 0x0000000b160b7210 */ /* 0x002fca0007f1e0ff */
        /* <DEDUP_REMOVED lines=8> */
.L_x_12:
[----:B----4-:R-:W-:Y:S01]  /*1090*/  SHF.R.U64 R6, R6, R28, R7 ;  /* 0x0000001c06067219 */ /* 0x010fe20000001207 */
[----:B--2---:R-:W-:Y:S01]  /*10a0*/  VIADD R7, R25, 0xffffffff ;  /* 0xffffffff19077836 */ /* 0x004fe20000000000 */
[----:B------:R-:W-:Y:S01]  /*10b0*/  LOP3.LUT R13, R32, R13, RZ, 0xc0, !PT ;  /* 0x0000000d200d7212 */ /* 0x000fe200078ec0ff */
[----:B------:R-:W-:Y:S02]  /*10c0*/  IMAD.MOV R15, RZ, RZ, -R15 ;  /* 0x000000ffff0f7224 */ /* 0x000fe400078e0a0f */
[----:B------:R-:W-:Y:S01]  /*10d0*/  IMAD.MOV R8, RZ, RZ, -R6 ;  /* 0x000000ffff087224 */ /* 0x000fe200078e0a06 */
[----:B------:R-:W-:Y:S01]  /*10e0*/  LOP3.LUT R7, R20, R7, RZ, 0xc0, !PT ;  /* 0x0000000714077212 */ /* 0x000fe200078ec0ff */
[----:B------:R-:W-:Y:S02]  /*10f0*/  IMAD R13, R12, R6, R13 ;  /* 0x000000060c0d7224 */ /* 0x000fe400078e020d */
[----:B------:R-:W-:Y:S02]  /*1100*/  @P1 IMAD R2, R19, R15, R14 ;  /* 0x0000000f13021224 */ /* 0x000fe400078e020e */
[----:B0-----:R-:W-:-:S02]  /*1110*/  IMAD R6, R8, R29, R22 ;  /* 0x0000001d08067224 */ /* 0x001fc400078e0216 */
[----:B------:R-:W-:Y:S02]  /*1120*/  IMAD R2, R13, R30, R2 ;  /* 0x0000001e0d027224 */ /* 0x000fe400078e0202 */
[----:B------:R-:W-:Y:S02]  /*1130*/  IMAD R19, R6, R25, R7 ;  /* 0x0000001906137224 */ /* 0x000fe400078e0207 */
[----:B------:R-:W-:-:S03]  /*1140*/  IMAD.MOV.U32 R8, RZ, RZ, 0x1 ;  /* 0x00000001ff087424 */ /* 0x000fc600078e00ff */
[----:B------:R-:W-:Y:S02]  /*1150*/  SEL R22, R19, R2, !P1 ;  /* 0x0000000213167207 */ /* 0x000fe40004800000 */
[----:B------:R-:W-:Y:S01]  /*1160*/  SEL R19, R2, R19, !P1 ;  /* 0x0000001302137207 */ /* 0x000fe20004800000 */
[----:B------:R-:W-:-:S07]  /*1170*/  IMAD.MOV.U32 R2, RZ, RZ, R31 ;  /* 0x000000ffff027224 */ /* 0x000fce00078e001f */
.L_x_10:
[----:B------:R-:W-:Y:S05]  /*1180*/  @!P2 BRA `(.L_x_13) ;  /* 0x000000900084a947 */ /* 0x000fea0003800000 */
[----:B------:R-:W-:-:S13]  /*1190*/  ISETP.GT.U32.AND P0, PT, R33, 0x1, PT ;  /* 0x000000012100780c */ /* 0x000fda0003f04070 */
[----:B------:R-:W-:Y:S05]  /*11a0*/  @P0 EXIT ;  /* 0x000000000000094d */ /* 0x000fea0003800000 */
.L_x_14:
[----:B------:R-:W-:-:S08]  /*11b0*/  NOP ;  /* 0x0000000000007918 */ /* 0x000fd00000000000 */
[----:B------:R-:W1:Y:S02]  /*11c0*/  USETMAXREG.TRY_ALLOC.CTAPOOL UP0, 0xe8 ;  /* 0x000000e8000079c8 */ /* 0x000e640008000600 */
[----:B-1----:R-:W-:-:S13]  /*11d0*/  PLOP3.LUT P0, PT, PT, PT, UP0, 0x80, 0x0 ;  /* 0x000000000000781c */ /* 0x002fda0003f0f008 */
[----:B------:R-:W-:Y:S05]  /*11e0*/  @!P0 BRA `(.L_x_14) ;  /* 0xfffffffc00f08947 */ /* 0x000fea000383ffff */
[----:B------:R-:W-:-:S13]  /*11f0*/  LOP3.LUT P0, RZ, R8, 0xff, RZ, 0xc0, !PT ;  /* 0x000000ff08ff7812 */ /* 0x000fda000780c0ff */
[----:B------:R-:W-:Y:S05]  /*1200*/  @!P0 EXIT ;  /* 0x000000000000894d */ /* 0x000fea0003800000 */
[----:B------:R-:W1:Y:S01]  /*1210*/  S2UR UR4, SR_CgaCtaId ;  /* 0x00000000000479c3 */ /* 0x000e620000008800 */
[----:B------:R-:W-:Y:S01]  /*1220*/  VIADD R6, R5, 0xffffffff ;  /* 0xffffffff05067836 */ /* 0x000fe20000000000 */
[----:B------:R-:W-:Y:S01]  /*1230*/  SHF.R.S32.HI R0, RZ, 0x1f, R3 ;  /* 0x0000001fff007819 */ /* 0x000fe20000011403 */
[----:B------:R-:W-:Y:S01]  /*1240*/  UMOV UR41, 0x400 ;  /* 0x0000040000297882 */ /* 0x000fe20000000000 */
[----:B------:R-:W-:Y:S01]  /*1250*/  UISETP.LT.AND UP0, UPT, UR40, 0x1, UPT ;  /* 0x000000012800788c */ /* 0x000fe2000bf01270 */
[----:B------:R-:W-:Y:S01]  /*1260*/  LOP3.LUT R172, R16, 0x1, RZ, 0xfc, !PT ;  /* 0x0000000110ac7812 */ /* 0x000fe200078efcff */
[----:B------:R-:W-:Y:S01]  /*1270*/  USHF.L.U32 UR44, UR40, 0x1, URZ ;  /* 0x00000001282c7899 */ /* 0x000fe2000800063f */
[----:B------:R-:W-:Y:S01]  /*1280*/  R2UR UR42, R6 ;  /* 0x00000000062a72ca */ /* 0x000fe200000e0000 */
[----:B------:R-:W-:Y:S01]  /*1290*/  USEL UR43, UR40, 0x1, UP0 ;  /* 0x00000001282b7887 */ /* 0x000fe20008000000 */
[CC--:B------:R-:W-:Y:S02]  /*12a0*/  LEA.HI R4, R0.reuse, R3.reuse, RZ, 0x2 ;  /* 0x0000000300047211 */ /* 0x0c0fe400078f10ff */
[----:B------:R-:W-:Y:S01]  /*12b0*/  LEA.HI R0, R0, R3, RZ, 0x5 ;  /* 0x0000000300007211 */ /* 0x000fe200078f28ff */
[----:B------:R-:W-:Y:S01]  /*12c0*/  UIADD3 UR43, -UR43, UR40, URZ ;  /* 0x000000282b2b7290 */ /* 0x000fe2000fffe13f */
[----:B------:R-:W-:-:S02]  /*12d0*/  SHF.R.S32.HI R154, RZ, 0x2, R4 ;  /* 0x00000002ff9a7819 */ /* 0x000fc40000011404 */
[----:B------:R-:W-:Y:S02]  /*12e0*/  SHF.R.S32.HI R5, RZ, 0x1f, R4 ;  /* 0x0000001fff057819 */ /* 0x000fe40000011404 */
[----:B------:R-:W-:Y:S02]  /*12f0*/  LOP3.LUT R156, R4, 0xfffffffc, RZ, 0xc0, !PT ;  /* 0xfffffffc049c7812 */ /* 0x000fe400078ec0ff */
[----:B------:R-:W-:Y:S01]  /*1300*/  LEA.HI R5, R5, R154, RZ, 0x3 ;  /* 0x0000009a05057211 */ /* 0x000fe200078f18ff */
[----:B------:R-:W-:Y:S01]  /*1310*/  USHF.L.U32 UR42, UR42, 0x3, URZ ;  /* 0x000000032a2a7899 */ /* 0x000fe2000800063f */
[----:B------:R-:W-:Y:S01]  /*1320*/  ISETP.NE.AND P0, PT, R6, RZ, PT ;  /* 0x000000ff0600720c */ /* 0x000fe20003f05270 */
[----:B------:R-:W-:Y:S01]  /*1330*/  IMAD.IADD R156, R3, 0x1, -R156 ;  /* 0x00000001039c7824 */ /* 0x000fe200078e0a9c */
[----:B------:R-:W-:Y:S01]  /*1340*/  LOP3.LUT R5, R5, 0xfffffff8, RZ, 0xc0, !PT ;  /* 0xfffffff805057812 */ /* 0x000fe200078ec0ff */
[----:B-1----:R-:W-:Y:S01]  /*1350*/  ULEA UR41, UR4, UR41, 0x18 ;  /* 0x0000002904297291 */ /* 0x002fe2000f8ec03f */
[----:B------:R-:W-:Y:S01]  /*1360*/  SEL R173, RZ, 0x1, P0 ;  /* 0x00000001ffad7807 */ /* 0x000fe20000000000 */
[----:B------:R-:W-:Y:S01]  /*1370*/  IMAD.U32 R158, RZ, RZ, UR42 ;  /* 0x0000002aff9e7e24 */ /* 0x000fe2000f8e00ff */
[----:B------:R-:W-:Y:S01]  /*1380*/  ULDC UR4, c[0x0][0x284] ;  /* 0x0000a10000047ab9 */ /* 0x000fe20000000800 */
[----:B------:R-:W-:Y:S01]  /*1390*/  IMAD.IADD R154, R154, 0x1, -R5 ;  /* 0x000000019a9a7824 */ /* 0x000fe200078e0a05 */
[----:B------:R-:W-:Y:S01]  /*13a0*/  UIADD3 UR45, UR41, 0x60, URZ ;  /* 0x00000060292d7890 */ /* 0x000fe2000fffe03f */
[----:B------:R-:W-:-:S02]  /*13b0*/  SHF.R.S32.HI R5, RZ, 0x5, R0 ;  /* 0x00000005ff057819 */ /* 0x000fc40000011400 */
[C---:B------:R-:W-:Y:S02]  /*13c0*/  LOP3.LUT R160, R158.reuse, 0x8, RZ, 0xc0, !PT ;  /* 0x000000089ea07812 */ /* 0x040fe400078ec0ff */
[--C-:B------:R-:W-:Y:S01]  /*13d0*/  SHF.R.S32.HI R155, RZ, 0x1f, R154.reuse ;  /* 0x0000001fff9b7819 */ /* 0x100fe2000001149a */
[C-C-:B------:R-:W-:Y:S01]  /*13e0*/  IMAD R161, R5.reuse, -0x10, -R154.reuse ;  /* 0xfffffff005a17824 */ /* 0x140fe200078e0a9a */
[----:B------:R-:W-:Y:S01]  /*13f0*/  LOP3.LUT R158, R158, 0x8, RZ, 0xc, !PT ;  /* 0x000000089e9e7812 */ /* 0x000fe200078e0cff */
[----:B------:R-:W-:Y:S01]  /*1400*/  IMAD.U32 R157, RZ, RZ, UR45 ;  /* 0x0000002dff9d7e24 */ /* 0x000fe2000f8e00ff */
[----:B------:R-:W-:Y:S01]  /*1410*/  LOP3.LUT R160, R160, 0x18, RZ, 0x3c, !PT ;  /* 0x00000018a0a07812 */ /* 0x000fe200078e3cff */
[----:B------:R-:W-:-:S04]  /*1420*/  IMAD.WIDE R154, R5, 0x10, R154 ;  /* 0x00000010059a7825 */ /* 0x000fc800078e029a */
[----:B------:R-:W-:Y:S02]  /*1430*/  VIADD R159, R157, UR42 ;  /* 0x0000002a9d9f7c36 */ /* 0x000fe40008000000 */
[----:B------:R-:W-:-:S07]  /*1440*/  VIADD R161, R161, UR4 ;  /* 0x00000004a1a17c36 */ /* 0x000fce0008000000 */
.L_x_290:
[----:B------:R-:W-:Y:S01]  /*1450*/  SHF.L.U32 R0, R173, 0x1f, RZ ;  /* 0x0000001fad007819 */ /* 0x000fe200000006ff */
[----:B------:R-:W-:Y:S02]  /*1460*/  ULDC UR4, c[0x0][0x28c] ;  /* 0x0000a30000047ab9 */ /* 0x000fe40000000800 */
[----:B------:R-:W-:Y:S01]  /*1470*/  ISETP.LT.AND P1, PT, RZ, UR4, PT ;  /* 0x00000004ff007c0c */ /* 0x000fe2000bf21270 */
[----:B------:R-:W1:Y:S02]  /*1480*/  SYNCS.PHASECHK.TRANS64.TRYWAIT P0, [R157+UR42], R0 ;  /* 0x000000009d0075a7 */ /* 0x000e64000800016a */
[----:B-1-34-:R-:W-:Y:S10]  /*1490*/  @!P0 BRA `(.L_x_15) ;  /* 0x0000009c00dc8947 */ /* 0x01aff40003800000 */
.L_x_313:
[----:B------:R-:W-:Y:S05]  /*14a0*/  @P1 BRA `(.L_x_16) ;  /* 0x0000000000401947 */ /* 0x000fea0003800000 */
[----:B-1----:R-:W-:Y:S01]  /*14b0*/  MOV R0, 0x0 ;  /* 0x0000000000007802 */ /* 0x002fe20000000f00 */
[----:B------:R-:W-:Y:S01]  /*14c0*/  ULDC.64 UR4, c[0x4][0x68] ;  /* 0x01001a0000047ab9 */ /* 0x000fe20000000a00 */
[----:B------:R-:W-:Y:S01]  /*14d0*/  ULDC.64 UR6, c[0x4][0x8] ;  /* 0x0100020000067ab9 */ /* 0x000fe20000000a00 */
[----:B------:R-:W-:Y:S01]  /*14e0*/  IMAD.U32 R4, RZ, RZ, UR4 ;  /* 0x00000004ff047e24 */ /* 0x000fe2000f8e00ff */
[----:B------:R1:W2:Y:S01]  /*14f0*/  LDC.64 R14, c[0x4][R0] ;  /* 0x01000000000e7b82 */ /* 0x0002a20000000a00 */
[----:B------:R-:W-:Y:S01]  /*1500*/  IMAD.U32 R5, RZ, RZ, UR5 ;  /* 0x00000005ff057e24 */ /* 0x000fe2000f8e00ff */
[----:B------:R-:W-:Y:S01]  /*1510*/  ULDC.64 UR4, c[0x4][0x70] ;  /* 0x01001c0000047ab9 */ /* 0x000fe20000000a00 */
[----:B------:R-:W-:Y:S02]  /*1520*/  IMAD.U32 R10, RZ, RZ, UR6 ;  /* 0x00000006ff0a7e24 */ /* 0x000fe4000f8e00ff */
[----:B------:R-:W-:Y:S02]  /*1530*/  IMAD.U32 R6, RZ, RZ, UR4 ;  /* 0x00000004ff067e24 */ /* 0x000fe4000f8e00ff */
[----:B------:R-:W-:-:S02]  /*1540*/  IMAD.U32 R7, RZ, RZ, UR5 ;  /* 0x00000005ff077e24 */ /* 0x000fc4000f8e00ff */
[----:B------:R-:W-:Y:S02]  /*1550*/  IMAD.U32 R11, RZ, RZ, UR7 ;  /* 0x00000007ff0b7e24 */ /* 0x000fe4000f8e00ff */
[----:B------:R-:W-:Y:S02]  /*1560*/  IMAD.MOV.U32 R8, RZ, RZ, 0x1e1 ;  /* 0x000001e1ff087424 */ /* 0x000fe400078e00ff */
[----:B0-----:R-:W-:Y:S02]  /*1570*/  IMAD.MOV.U32 R12, RZ, RZ, 0x1 ;  /* 0x00000001ff0c7424 */ /* 0x001fe400078e00ff */
[----:B-1----:R-:W-:-:S07]  /*1580*/  IMAD.MOV.U32 R13, RZ, RZ, RZ ;  /* 0x000000ffff0d7224 */ /* 0x002fce00078e00ff */
[----:B------:R-:W-:-:S07]  /*1590*/  LEPC R20, `(.L_x_16) ;  /* 0x000000001014794e */ /* 0x000fce0000000000 */
[----:B--2--5:R-:W-:Y:S05]  /*15a0*/  CALL.ABS.NOINC R14 ;  /* 0x000000000e007343 */ /* 0x024fea0003c00000 */
.L_x_16:
[----:B------:R-:W-:-:S13]  /*15b0*/  ISETP.NE.AND P0, PT, R172, 0x3, PT ;  /* 0x00000003ac00780c */ /* 0x000fda0003f05270 */
[----:B------:R-:W-:Y:S05]  /*15c0*/  @!P0 BRA `(.L_x_17) ;  /* 0x0000000000048947 */ /* 0x000fea0003800000 */
[----:B------:R-:W-:Y:S01]  /*15d0*/  BPT.TRAP 0x1 ;  /* 0x000000040000795c */ /* 0x000fe20000300000 */
.L_x_17:
[----:B------:R-:W-:Y:S02]  /*15e0*/  IMAD.U32 R3, RZ, RZ, UR38 ;  /* 0x00000026ff037e24 */ /* 0x000fe4000f8e00ff */
[----:B-1----:R-:W-:-:S03]  /*15f0*/  IMAD.U32 R0, RZ, RZ, UR39 ;  /* 0x00000027ff007e24 */ /* 0x002fc6000f8e00ff */
[----:B------:R-:W-:Y:S02]  /*1600*/  LEA R3, R3, UR41, 0x3 ;  /* 0x0000002903037c11 */ /* 0x000fe4000f8e18ff */
[----:B------:R-:W-:-:S04]  /*1610*/  SHF.L.U32 R0, R0, 0x1f, RZ ;  /* 0x0000001f00007819 */ /* 0x000fc800000006ff */
[----:B------:R1:W2:Y:S01]  /*1620*/  SYNCS.PHASECHK.TRANS64.TRYWAIT P1, [R3+URZ], R0 ;  /* 0x00000000030075a7 */ /* 0x0002a2000802017f */
[----:B------:R-:W-:Y:S05]  /*1630*/  @!P0 BRA `(.L_x_18) ;  /* 0x0000000000048947 */ /* 0x000fea0003800000 */
[----:B------:R-:W-:Y:S01]  /*1640*/  BPT.TRAP 0x1 ;  /* 0x000000040000795c */ /* 0x000fe20000300000 */
.L_x_18:
[----:B------:R-:W-:-:S05]  /*1650*/  IMAD.U32 R4, RZ, RZ, UR43 ;  /* 0x0000002bff047e24 */ /* 0x000fca000f8e00ff */
[----:B------:R-:W-:Y:S01]  /*1660*/  ISETP.GE.AND P2, PT, R4, 0x1, PT ;  /* 0x000000010400780c */ /* 0x000fe20003f46270 */
[----:B--2---:R-:W-:-:S12]  /*1670*/  @P1 BRA `(.L_x_19) ;  /* 0x0000000000081947 */ /* 0x004fd80003800000 */
[----:B------:R-:W2:Y:S02]  /*1680*/  SYNCS.PHASECHK.TRANS64.TRYWAIT P1, [R3+URZ], R0 ;  /* 0x00000000030075a7 */ /* 0x000ea4000802017f */
[----:B--2---:R-:W-:Y:S05]  /*1690*/  @!P1 BRA `(.L_x_20) ;  /* 0x0000009c00709947 */ /* 0x004fea0003800000 */
.L_x_19:
[----:B------:R-:W-:Y:S05]  /*16a0*/  WARPSYNC.ALL ;  /* 0x0000000000007948 */ /* 0x000fea0003800000 */
[----:B------:R-:W-:Y:S01]  /*16b0*/  UIADD3 UR4, UR41, 0x180, URZ ;  /* 0x0000018029047890 */ /* 0x000fe2000fffe03f */
[----:B------:R-:W-:Y:S01]  /*16c0*/  WARPGROUP.ARRIVE ;  /* 0x00000000000079c5 */ /* 0x000fe20000000000 */
[----:B------:R-:W-:Y:S02]  /*16d0*/  UIADD3 UR5, UR41, 0xa180, URZ ;  /* 0x0000a18029057890 */ /* 0x000fe4000fffe03f */
[----:B------:R-:W-:Y:S02]  /*16e0*/  USHF.R.U32.HI UR4, URZ, 0x4, UR4 ;  /* 0x000000043f047899 */ /* 0x000fe40008011604 */
[----:B------:R-:W-:-:S02]  /*16f0*/  USHF.R.U32.HI UR5, URZ, 0x4, UR5 ;  /* 0x000000043f057899 */ /* 0x000fc40008011605 */
[----:B------:R-:W-:Y:S02]  /*1700*/  ULOP3.LUT UR4, UR4, 0x3fff, URZ, 0xc0, !UPT ;  /* 0x00003fff04047892 */ /* 0x000fe4000f8ec03f */
[----:B------:R-:W-:Y:S02]  /*1710*/  ULOP3.LUT UR5, UR5, 0x3fff, URZ, 0xc0, !UPT ;  /* 0x00003fff05057892 */ /* 0x000fe4000f8ec03f */
[----:B------:R-:W-:Y:S02]  /*1720*/  ULOP3.LUT UR8, UR4, 0x10000, URZ, 0xfc, !UPT ;  /* 0x0001000004087892 */ /* 0x000fe4000f8efc3f */
[----:B------:R-:W-:Y:S02]  /*1730*/  ULOP3.LUT UR9, UR5, 0x10000, URZ, 0xfc, !UPT ;  /* 0x0001000005097892 */ /* 0x000fe4000f8efc3f */
[----:B------:R-:W-:Y:S02]  /*1740*/  ULEA UR10, UR38, UR8, 0x9 ;  /* 0x00000008260a7291 */ /* 0x000fe4000f8e483f */
[----:B------:R-:W-:Y:S01]  /*1750*/  ULEA UR11, UR38, UR9, 0xb ;  /* 0x00000009260b7291 */ /* 0x000fe2000f8e583f */
[----:B------:R-:W-:Y:S01]  /*1760*/  UMOV UR5, 0x40000040 ;  /* 0x4000004000057882 */ /* 0x000fe20000000000 */
[----:B------:R-:W-:-:S03]  /*1770*/  UMOV UR7, 0x40000040 ;  /* 0x4000004000077882 */ /* 0x000fc60000000000 */
[----:B------:R-:W-:Y:S02]  /*1780*/  UMOV UR4, UR10 ;  /* 0x0000000a00047c82 */ /* 0x000fe40008000000 */
[----:B------:R-:W-:Y:S02]  /*1790*/  UMOV UR6, UR11 ;  /* 0x0000000b00067c82 */ /* 0x000fe40008000000 */
[----:B------:R-:W-:Y:S01]  /*17a0*/  HGMMA.64x256x16.F32.BF16 R24, gdesc[UR4], RZ, !UPT, gsb0 ;  /* 0x03e00000041879f0 */ /* 0x000fe2000c0018ff */
[----:B------:R-:W-:Y:S02]  /*17b0*/  UIADD3 UR4, UR10, 0x2, URZ ;  /* 0x000000020a047890 */ /* 0x000fe4000fffe03f */
[----:B------:R-:W-:Y:S01]  /*17c0*/  UIADD3 UR6, UR11, 0x2, URZ ;  /* 0x000000020b067890 */ /* 0x000fe2000fffe03f */
[----:B------:R-:W-:Y:S01]  /*17d0*/  UMOV UR5, 0x40000040 ;  /* 0x4000004000057882 */ /* 0x000fe20000000000 */
[----:B------:R-:W-:Y:S01]  /*17e0*/  UMOV UR7, 0x40000040 ;  /* 0x4000004000077882 */ /* 0x000fe20000000000 */
[----:B------:R-:W-:-:S02]  /*17f0*/  WARPGROUP.DEPBAR.LE gsb0, 0x0 ;  /* 0x00008000000079c5 */ /* 0x000fc40000010000 */
[----:B------:R-:W-:-:S15]  /*1800*/  WARPGROUP.ARRIVE ;  /* 0x00000000000079c5 */ /* 0x000fde0000000000 */
[----:B------:R-:W-:-:S05]  /*1810*/  NOP ;  /* 0x0000000000007918 */ /* 0x000fca0000000000 */
[----:B------:R-:W-:Y:S01]  /*1820*/  HGMMA.64x256x16.F32.BF16 R24, gdesc[UR4], R24, gsb0 ;  /* 0x03e00000041879f0 */ /* 0x000fe20008001818 */
[----:B------:R-:W-:Y:S02]  /*1830*/  UIADD3 UR4, UR10, 0x4, URZ ;  /* 0x000000040a047890 */ /* 0x000fe4000fffe03f */
[----:B------:R-:W-:Y:S01]  /*1840*/  UIADD3 UR6, UR11, 0x4, URZ ;  /* 0x000000040b067890 */ /* 0x000fe2000fffe03f */
[----:B------:R-:W-:Y:S01]  /*1850*/  UMOV UR5, 0x40000040 ;  /* 0x4000004000057882 */ /* 0x000fe20000000000 */
[----:B------:R-:W-:Y:S01]  /*1860*/  UMOV UR7, 0x40000040 ;  /* 0x4000004000077882 */ /* 0x000fe20000000000 */
[----:B------:R-:W-:Y:S02]  /*1870*/  WARPGROUP.DEPBAR.LE gsb0, 0x0 ;  /* 0x00008000000079c5 */ /* 0x000fe40000010000 */
        /* <DEDUP_REMOVED lines=10> */
[----:B------:R-:W-:Y:S03]  /*1920*/  HGMMA.64x256x16.F32.BF16 R24, gdesc[UR4], R24, gsb0 ;  /* 0x03e00000041879f0 */ /* 0x000fe60008001818 */
[----:B------:R-:W-:Y:S02]  /*1930*/  WARPGROUP.DEPBAR.LE gsb0, 0x0 ;  /* 0x00008000000079c5 */ /* 0x000fe40000010000 */
[----:B------:R-:W-:Y:S05]  /*1940*/  @!P2 BRA `(.L_x_21) ;  /* 0x00000004001ca947 */ /* 0x000fea0003800000 */
[----:B------:R-:W-:Y:S01]  /*1950*/  UIADD3 UR4, UR38, 0x1, URZ ;  /* 0x0000000126047890 */ /* 0x000fe2000fffe03f */
[----:B-12---:R-:W-:Y:S01]  /*1960*/  IMAD.U32 R0, RZ, RZ, UR43 ;  /* 0x0000002bff007e24 */ /* 0x006fe2000f8e00ff */
[----:B------:R-:W-:Y:S02]  /*1970*/  UMOV UR11, UR38 ;  /* 0x00000026000b7c82 */ /* 0x000fe40008000000 */
[----:B------:R-:W-:-:S04]  /*1980*/  UISETP.NE.AND UP0, UPT, UR4, 0x5, UPT ;  /* 0x000000050400788c */ /* 0x000fc8000bf05270 */
[----:B------:R-:W-:Y:S02]  /*1990*/  USEL UR5, URZ, 0x1, UP0 ;  /* 0x000000013f057887 */ /* 0x000fe40008000000 */
[----:B------:R-:W-:Y:S02]  /*19a0*/  USEL UR10, UR4, URZ, UP0 ;  /* 0x0000003f040a7287 */ /* 0x000fe40008000000 */
[----:B------:R-:W-:-:S06]  /*19b0*/  ULOP3.LUT UR5, UR39, UR5, URZ, 0x3c, !UPT ;  /* 0x0000000527057292 */ /* 0x000fcc000f8e3c3f */
[----:B------:R-:W-:-:S07]  /*19c0*/  IMAD.U32 R5, RZ, RZ, UR5 ;  /* 0x00000005ff057e24 */ /* 0x000fce000f8e00ff */
.L_x_28:
[----:B-12---:R-:W-:Y:S05]  /*19d0*/  @!P0 BRA `(.L_x_22) ;  /* 0x0000000000048947 */ /* 0x006fea0003800000 */
[----:B------:R-:W-:Y:S01]  /*19e0*/  BPT.TRAP 0x1 ;  /* 0x000000040000795c */ /* 0x000fe20000300000 */
.L_x_22:
[----:B------:R-:W-:Y:S01]  /*19f0*/  ULEA UR4, UR10, UR41, 0x3 ;  /* 0x000000290a047291 */ /* 0x000fe2000f8e183f */
[----:B------:R-:W-:-:S08]  /*1a00*/  SHF.L.U32 R3, R5, 0x1f, RZ ;  /* 0x0000001f05037819 */ /* 0x000fd000000006ff */
[----:B------:R1:W2:Y:S01]  /*1a10*/  SYNCS.PHASECHK.TRANS64.TRYWAIT P1, [UR4], R3 ;  /* 0x00000003ff0075a7 */ /* 0x0002a20008020144 */
[----:B------:R-:W-:Y:S05]  /*1a20*/  @!P0 BRA `(.L_x_23) ;  /* 0x0000000000048947 */ /* 0x000fea0003800000 */
[----:B------:R-:W-:Y:S01]  /*1a30*/  BPT.TRAP 0x1 ;  /* 0x000000040000795c */ /* 0x000fe20000300000 */
.L_x_23:
[----:B--2---:R-:W-:Y:S05]  /*1a40*/  @P1 BRA `(.L_x_24) ;  /* 0x0000000000081947 */ /* 0x004fea0003800000 */
[----:B------:R-:W2:Y:S02]  /*1a50*/  SYNCS.PHASECHK.TRANS64.TRYWAIT P1, [UR4], R3 ;  /* 0x00000003ff0075a7 */ /* 0x000ea40008020144 */
[----:B--2---:R-:W-:Y:S05]  /*1a60*/  @!P1 BRA `(.L_x_25) ;  /* 0x0000009800909947 */ /* 0x004fea0003800000 */
.L_x_24:
[----:B------:R-:W-:Y:S01]  /*1a70*/  ULEA UR12, UR10, UR8, 0x9 ;  /* 0x000000080a0c7291 */ /* 0x000fe2000f8e483f */
[----:B------:R-:W-:Y:S01]  /*1a80*/  WARPGROUP.ARRIVE ;  /* 0x00000000000079c5 */ /* 0x000fe20000000000 */
[----:B------:R-:W-:Y:S01]  /*1a90*/  ULEA UR13, UR10, UR9, 0xb ;  /* 0x000000090a0d7291 */ /* 0x000fe2000f8e583f */
[----:B------:R-:W-:Y:S01]  /*1aa0*/  UMOV UR5, 0x40000040 ;  /* 0x4000004000057882 */ /* 0x000fe20000000000 */
[----:B------:R-:W-:-:S03]  /*1ab0*/  UMOV UR7, 0x40000040 ;  /* 0x4000004000077882 */ /* 0x000fc60000000000 */
[----:B------:R-:W-:Y:S02]  /*1ac0*/  UMOV UR4, UR12 ;  /* 0x0000000c00047c82 */ /* 0x000fe40008000000 */
[----:B------:R-:W-:Y:S02]  /*1ad0*/  UMOV UR6, UR13 ;  /* 0x0000000d00067c82 */ /* 0x000fe40008000000 */
[----:B------:R-:W-:Y:S01]  /*1ae0*/  HGMMA.64x256x16.F32.BF16 R24, gdesc[UR4], R24, gsb0 ;  /* 0x03e00000041879f0 */ /* 0x000fe20008001818 */
        /* <DEDUP_REMOVED lines=26> */
[----:B------:R-:W-:Y:S01]  /*1c90*/  BPT.TRAP 0x1 ;  /* 0x000000040000795c */ /* 0x000fe20000300000 */
.L_x_26:
[----:B------:R-:W-:Y:S01]  /*1ca0*/  ULEA UR4, UR11, UR41, 0x3 ;  /* 0x000000290b047291 */ /* 0x000fe2000f8e183f */
[----:B------:R-:W-:-:S03]  /*1cb0*/  ISETP.GT.U32.AND P1, PT, R16, 0x1, PT ;  /* 0x000000011000780c */ /* 0x000fc60003f24070 */
[----:B------:R-:W-:-:S04]  /*1cc0*/  UIADD3 UR4, UR4, 0x28, URZ ;  /* 0x0000002804047890 */ /* 0x000fc8000fffe03f */
[----:B------:R-:W-:-:S09]  /*1cd0*/  UPRMT UR4, URZ, 0x654, UR4 ;  /* 0x000006543f047896 */ /* 0x000fd20008000004 */
[----:B------:R-:W-:Y:S01]  /*1ce0*/  SYNCS.ARRIVE.TRANS64.RED.A1T0 RZ, [UR4], RZ ;  /* 0x000000ffffff79a7 */ /* 0x000fe20008100404 */
[----:B------:R-:W-:Y:S05]  /*1cf0*/  @P1 BRA `(.L_x_27) ;  /* 0x0000000000041947 */ /* 0x000fea0003800000 */
[----:B------:R-:W-:Y:S01]  /*1d00*/  BPT.TRAP 0x1 ;  /* 0x000000040000795c */ /* 0x000fe20000300000 */
.L_x_27:
[----:B------:R-:W-:Y:S01]  /*1d10*/  UIADD3 UR10, UR10, 0x1, URZ ;  /* 0x000000010a0a7890 */ /* 0x000fe2000fffe03f */
[C---:B------:R-:W-:Y:S01]  /*1d20*/  ISETP.GT.AND P1, PT, R0.reuse, 0x1, PT ;  /* 0x000000010000780c */ /* 0x040fe20003f24270 */
[----:B------:R-:W-:Y:S01]  /*1d30*/  UIADD3 UR11, UR11, 0x1, URZ ;  /* 0x000000010b0b7890 */ /* 0x000fe2000fffe03f */
[----:B------:R-:W-:Y:S01]  /*1d40*/  VIADD R0, R0, 0xffffffff ;  /* 0xffffffff00007836 */ /* 0x000fe20000000000 */
[----:B------:R-:W-:Y:S02]  /*1d50*/  UISETP.NE.AND UP0, UPT, UR10, 0x5, UPT ;  /* 0x000000050a00788c */ /* 0x000fe4000bf05270 */
[----:B------:R-:W-:Y:S02]  /*1d60*/  UISETP.NE.AND UP1, UPT, UR11, 0x5, UPT ;  /* 0x000000050b00788c */ /* 0x000fe4000bf25270 */
[----:B------:R-:W-:Y:S02]  /*1d70*/  USEL UR4, URZ, 0x1, UP0 ;  /* 0x000000013f047887 */ /* 0x000fe40008000000 */
[----:B------:R-:W-:-:S02]  /*1d80*/  USEL UR10, UR10, URZ, UP0 ;  /* 0x0000003f0a0a7287 */ /* 0x000fc40008000000 */
[----:B------:R-:W-:Y:S02]  /*1d90*/  USEL UR11, UR11, URZ, UP1 ;  /* 0x0000003f0b0b7287 */ /* 0x000fe40008800000 */
[----:B------:R-:W-:Y:S01]  /*1da0*/  LOP3.LUT R5, R5, UR4, RZ, 0x3c, !PT ;  /* 0x0000000405057c12 */ /* 0x000fe2000f8e3cff */
[----:B------:R-:W-:Y:S09]  /*1db0*/  @P1 BRA `(.L_x_28) ;  /* 0xfffffffc00041947 */ /* 0x000ff2000383ffff */
.L_x_21:
[----:B-12---:R-:W1:Y:S01]  /*1dc0*/  LDC R0, c[0x0][0x28c] ;  /* 0x0000a300ff007b82 */ /* 0x006e620000000800 */
[----:B------:R2:W-:Y:S01]  /*1dd0*/  SYNCS.ARRIVE.TRANS64.A1T0 RZ, [R158+UR45], RZ ;  /* 0x000000ff9eff79a7 */ /* 0x0005e2000810002d */
[----:B-1----:R-:W-:-:S13]  /*1de0*/  ISETP.GE.AND P1, PT, R0, 0x1, PT ;  /* 0x000000010000780c */ /* 0x002fda0003f26270 */
[----:B--2---:R-:W-:Y:S05]  /*1df0*/  @!P1 BRA `(.L_x_29) ;  /* 0x0000000000349947 */ /* 0x004fea0003800000 */
[----:B------:R-:W-:Y:S05]  /*1e00*/  @!P0 BRA `(.L_x_30) ;  /* 0x0000000000048947 */ /* 0x000fea0003800000 */
[----:B------:R-:W-:Y:S01]  /*1e10*/  BPT.TRAP 0x1 ;  /* 0x000000040000795c */ /* 0x000fe20000300000 */
.L_x_30:
[----:B------:R-:W-:Y:S01]  /*1e20*/  UIADD3 UR6, UR43, UR38, URZ ;  /* 0x000000262b067290 */ /* 0x000fe2000fffe03f */
[----:B------:R-:W-:-:S03]  /*1e30*/  ISETP.GT.U32.AND P0, PT, R16, 0x1, PT ;  /* 0x000000011000780c */ /* 0x000fc60003f04070 */
[----:B------:R-:W-:-:S04]  /*1e40*/  UIMAD.WIDE.U32 UR4, UR6, -0x33333333, URZ ;  /* 0xcccccccd060478a5 */ /* 0x000fc8000f8e003f */
[----:B------:R-:W-:-:S04]  /*1e50*/  USHF.R.U32.HI UR4, URZ, 0x2, UR5 ;  /* 0x000000023f047899 */ /* 0x000fc80008011605 */
[----:B------:R-:W-:-:S04]  /*1e60*/  UIMAD UR6, UR4, -0x5, UR6 ;  /* 0xfffffffb040678a4 */ /* 0x000fc8000f8e0206 */
[----:B------:R-:W-:-:S04]  /*1e70*/  ULEA UR6, UR6, UR41, 0x3 ;  /* 0x0000002906067291 */ /* 0x000fc8000f8e183f */
[----:B------:R-:W-:-:S04]  /*1e80*/  UIADD3 UR6, UR6, 0x28, URZ ;  /* 0x0000002806067890 */ /* 0x000fc8000fffe03f */
[----:B------:R-:W-:-:S09]  /*1e90*/  UPRMT UR6, URZ, 0x654, UR6 ;  /* 0x000006543f067896 */ /* 0x000fd20008000006 */
[----:B------:R-:W-:Y:S01]  /*1ea0*/  SYNCS.ARRIVE.TRANS64.RED.A1T0 RZ, [UR6], RZ ;  /* 0x000000ffffff79a7 */ /* 0x000fe20008100406 */
[----:B------:R-:W-:Y:S05]  /*1eb0*/  @P0 BRA `(.L_x_29) ;  /* 0x0000000000040947 */ /* 0x000fea0003800000 */
[----:B------:R-:W-:Y:S01]  /*1ec0*/  BPT.TRAP 0x1 ;  /* 0x000000040000795c */ /* 0x000fe20000300000 */
.L_x_29:
[----:B------:R-:W-:Y:S01]  /*1ed0*/  SHF.L.U32 R0, R173, 0x1f, RZ ;  /* 0x0000001fad007819 */ /* 0x000fe200000006ff */
[----:B------:R-:W-:Y:S01]  /*1ee0*/  UIADD3 UR38, UR44, UR38, URZ ;  /* 0x000000262c267290 */ /* 0x000fe2000fffe03f */
[----:B------:R-:W1:Y:S01]  /*1ef0*/  LDC R15, c[0x0][0x288] ;  /* 0x0000a200ff0f7b82 */ /* 0x000e620000000800 */
[----:B------:R-:W-:Y:S01]  /*1f00*/  UISETP.GE.U32.AND UP1, UPT, UR44, 0x5, UPT ;  /* 0x000000052c00788c */ /* 0x000fe2000bf26070 */
[----:B------:R-:W-:Y:S01]  /*1f10*/  IMAD.SHL.U32 R8, R156, 0x2, RZ ;  /* 0x000000029c087824 */ /* 0x000fe200078e00ff */
[----:B------:R-:W-:Y:S02]  /*1f20*/  UISETP.GT.U32.AND UP0, UPT, UR38, 0x4, UPT ;  /* 0x000000042600788c */ /* 0x000fe4000bf04070 */
[----:B------:R-:W-:Y:S02]  /*1f30*/  UIMAD.WIDE.U32 UR4, UR38, -0x33333333, URZ ;  /* 0xcccccccd260478a5 */ /* 0x000fe4000f8e003f */
[----:B------:R-:W-:Y:S01]  /*1f40*/  UISETP.LT.U32.AND UP0, UPT, UR44, 0x5, UP0 ;  /* 0x000000052c00788c */ /* 0x000fe20008701070 */
[----:B------:R-:W2:Y:S01]  /*1f50*/  SYNCS.PHASECHK.TRANS64.TRYWAIT P0, [R157+UR42+0x10], R0 ;  /* 0x000010009d0075a7 */ /* 0x000ea2000800016a */
[----:B------:R-:W-:Y:S01]  /*1f60*/  USHF.R.U32.HI UR4, URZ, 0x2, UR5 ;  /* 0x000000023f047899 */ /* 0x000fe20008011605 */
[----:B------:R-:W-:Y:S01]  /*1f70*/  SHF.R.S32.HI R9, RZ, 0x1f, R8 ;  /* 0x0000001fff097819 */ /* 0x000fe20000011408 */
[----:B------:R-:W-:-:S02]  /*1f80*/  USEL UR6, URZ, 0x1, !UP0 ;  /* 0x000000013f067887 */ /* 0x000fc4000c000000 */
[----:B------:R-:W-:Y:S02]  /*1f90*/  UIMAD UR38, UR4, -0x5, UR38 ;  /* 0xfffffffb042678a4 */ /* 0x000fe4000f8e0226 */
[----:B------:R-:W-:-:S04]  /*1fa0*/  ULOP3.LUT UR39, UR39, UR6, URZ, 0x3c, !UPT ;  /* 0x0000000627277292 */ /* 0x000fc8000f8e3c3f */
[----:B------:R-:W-:Y:S01]  /*1fb0*/  @UP1 ULOP3.LUT UR39, UR39, 0x1, UR4, 0x78, !UPT ;  /* 0x0000000127271892 */ /* 0x000fe2000f8e7804 */
[----:B-12---:R-:W-:Y:S11]  /*1fc0*/  @!P0 BRA `(.L_x_31) ;  /* 0x0000009400508947 */ /* 0x006ff60003800000 */
.L_x_314:
[----:B------:R-:W-:Y:S01]  /*1fd0*/  IMAD.SHL.U32 R14, R19, 0x40, RZ ;  /* 0x00000040130e7824 */ /* 0x000fe200078e00ff */
[----:B------:R-:W-:Y:S01]  /*1fe0*/  ULDC UR6, c[0x0][0x284] ;  /* 0x0000a10000067ab9 */ /* 0x000fe20000000800 */
[----:B0-----:R-:W-:Y:S01]  /*1ff0*/  IMAD.SHL.U32 R12, R22, 0x100, RZ ;  /* 0x00000100160c7824 */ /* 0x001fe200078e00ff */
[----:B------:R-:W-:Y:S01]  /*2000*/  SHF.R.S32.HI R165, RZ, 0x1f, R2 ;  /* 0x0000001fffa57819 */ /* 0x000fe20000011402 */
[----:B------:R-:W-:Y:S01]  /*2010*/  ULDC.64 UR4, c[0x0][0x5d0] ;  /* 0x0001740000047ab9 */ /* 0x000fe20000000a00 */
[----:B------:R-:W-:Y:S01]  /*2020*/  ISETP.GE.AND P0, PT, R14, UR6, PT ;  /* 0x000000060e007c0c */ /* 0x000fe2000bf06270 */
[----:B------:R-:W-:Y:S01]  /*2030*/  IMAD.WIDE.U32 R4, R2, UR4, R8 ;  /* 0x0000000402047c25 */ /* 0x000fe2000f8e0008 */
[----:B------:R-:W-:Y:S02]  /*2040*/  SHF.R.S32.HI R13, RZ, 0x1f, R12 ;  /* 0x0000001fff0d7819 */ /* 0x000fe4000001140c */
[C---:B------:R-:W-:Y:S01]  /*2050*/  ISETP.GE.OR P0, PT, R12.reuse, R15, P0 ;  /* 0x0000000f0c00720c */ /* 0x040fe20000706670 */
[----:B------:R-:W-:Y:S01]  /*2060*/  IMAD R3, R165, UR4, RZ ;  /* 0x00000004a5037c24 */ /* 0x000fe2000f8e02ff */
[----:B------:R-:W-:-:S03]  /*2070*/  IADD3 R6, P1, R12, R4, RZ ;  /* 0x000000040c067210 */ /* 0x000fc60007f3e0ff */
[----:B------:R-:W-:-:S05]  /*2080*/  IMAD R3, R2, UR5, R3 ;  /* 0x0000000502037c24 */ /* 0x000fca000f8e0203 */
[----:B------:R-:W-:-:S03]  /*2090*/  IADD3.X R7, R13, R5, R3, P1, !PT ;  /* 0x000000050d077210 */ /* 0x000fc60000ffe403 */
[----:B------:R-:W-:Y:S05]  /*20a0*/  @P0 BRA `(.L_x_32) ;  /* 0x0000007c000c0947 */ /* 0x000fea0003800000 */
[----:B------:R-:W0:Y:S01]  /*20b0*/  LDC.64 R10, c[0x0][0x5c8] ;  /* 0x00017200ff0a7b82 */ /* 0x000e220000000a00 */
[----:B-----5:R-:W-:Y:S01]  /*20c0*/  FSETP.NEU.AND P0, PT, R152, RZ, PT ;  /* 0x000000ff9800720b */ /* 0x020fe20003f0d000 */
[----:B------:R-:W-:Y:S01]  /*20d0*/  IMAD R3, R156, -0x2, R15 ;  /* 0xfffffffe9c037824 */ /* 0x000fe200078e020f */
[----:B------:R-:W-:Y:S01]  /*20e0*/  BSSY B0, `(.L_x_32) ;  /* 0x00007bf000007945 */ /* 0x000fe20003800000 */
[----:B------:R-:W-:-:S04]  /*20f0*/  IMAD.WIDE R162, R19, 0x40, R154 ;  /* 0x0000004013a27825 */ /* 0x000fc800078e029a */
[----:B-1----:R-:W-:Y:S02]  /*2100*/  IMAD.IADD R0, R3, 0x1, -R12 ;  /* 0x0000000103007824 */ /* 0x002fe400078e0a0c */
[----:B------:R-:W-:-:S03]  /*2110*/  IMAD.IADD R3, R161, 0x1, -R14 ;  /* 0x00000001a1037824 */ /* 0x000fc600078e0a0e */
[----:B------:R-:W-:-:S04]  /*2120*/  ISETP.GT.AND P2, PT, R0, RZ, PT ;  /* 0x000000ff0000720c */ /* 0x000fc80003f44270 */
[----:B------:R-:W-:Y:S01]  /*2130*/  ISETP.GT.AND P1, PT, R3, RZ, P2 ;  /* 0x000000ff0300720c */ /* 0x000fe20001724270 */
[-C--:B0-----:R-:W-:Y:S02]  /*2140*/  IMAD R4, R163, R10.reuse, RZ ;  /* 0x0000000aa3047224 */ /* 0x081fe400078e02ff */
[----:B------:R-:W-:-:S04]  /*2150*/  IMAD.WIDE.U32 R6, R162, R10, R6 ;  /* 0x0000000aa2067225 */ /* 0x000fc800078e0006 */
[----:B------:R-:W-:-:S04]  /*2160*/  IMAD R5, R162, R11, R4 ;  /* 0x0000000ba2057224 */ /* 0x000fc800078e0204 */
[----:B------:R-:W-:Y:S01]  /*2170*/  IMAD.IADD R179, R7, 0x1, R5 ;  /* 0x0000000107b37824 */ /* 0x000fe200078e0205 */
[----:B------:R-:W-:Y:S06]  /*2180*/  @!P0 BRA `(.L_x_33) ;  /* 0x0000005400a08947 */ /* 0x000fec0003800000 */
[----:B------:R-:W0:Y:S01]  /*2190*/  LDC.64 R20, c[0x0][0x5b8] ;  /* 0x00016e00ff147b82 */ /* 0x000e220000000a00 */
[----:B------:R-:W-:-:S07]  /*21a0*/  ULDC.64 UR4, c[0x0][0x5c0] ;  /* 0x0001700000047ab9 */ /* 0x000fce0000000a00 */
[----:B------:R-:W1:Y:S08]  /*21b0*/  LDC.64 R166, c[0x0][0x5b0] ;  /* 0x00016c00ffa67b82 */ /* 0x000e700000000a00 */
[----:B------:R-:W2:Y:S01]  /*21c0*/  LDC.64 R14, c[0x0][0x5a8] ;  /* 0x00016a00ff0e7b82 */ /* 0x000ea20000000a00 */
[-C--:B0-----:R-:W-:Y:S02]  /*21d0*/  IMAD R7, R165, R20.reuse, RZ ;  /* 0x00000014a5077224 */ /* 0x081fe400078e02ff */
[----:B------:R-:W-:-:S04]  /*21e0*/  IMAD.WIDE.U32 R4, R2, R20, R8 ;  /* 0x0000001402047225 */ /* 0x000fc800078e0008 */
[----:B------:R-:W-:Y:S01]  /*21f0*/  IMAD R175, R2, R21, R7 ;  /* 0x0000001502af7224 */ /* 0x000fe200078e0207 */
[----:B------:R-:W-:Y:S01]  /*2200*/  IADD3 R164, P0, R12, R4, RZ ;  /* 0x000000040ca47210 */ /* 0x000fe20007f1e0ff */
[----:B-1----:R-:W-:-:S03]  /*2210*/  IMAD R4, R163, R166, RZ ;  /* 0x000000a6a3047224 */ /* 0x002fc600078e02ff */
[----:B------:R-:W-:Y:S01]  /*2220*/  IADD3.X R165, R13, R5, R175, P0, !PT ;  /* 0x000000050da57210 */ /* 0x000fe200007fe4af */
[C---:B------:R-:W-:Y:S02]  /*2230*/  IMAD R177, R162.reuse, R167, R4 ;  /* 0x000000a7a2b17224 */ /* 0x040fe400078e0204 */
[----:B------:R-:W-:-:S04]  /*2240*/  IMAD.WIDE.U32 R4, R162, R166, R164 ;  /* 0x000000a6a2047225 */ /* 0x000fc800078e00a4 */
[----:B------:R-:W-:Y:S01]  /*2250*/  IMAD.IADD R5, R5, 0x1, R177 ;  /* 0x0000000105057824 */ /* 0x000fe200078e02b1 */
[----:B--2---:R-:W-:-:S04]  /*2260*/  LEA R168, P0, R4, R14, 0x1 ;  /* 0x0000000e04a87211 */ /* 0x004fc800078008ff */
[----:B------:R-:W-:-:S05]  /*2270*/  LEA.HI.X R169, R4, R15, R5, 0x1, P0 ;  /* 0x0000000f04a97211 */ /* 0x000fca00000f0c05 */
[----:B------:R0:W2:Y:S01]  /*2280*/  @P1 LDG.E.LTC128B.U16 R19, desc[UR36][R168.64] ;  /* 0x00000024a8131981 */ /* 0x0000a2000c1e1520 */
[----:B------:R-:W-:Y:S01]  /*2290*/  IMAD.WIDE.U32 R4, R162, R166, R12 ;  /* 0x000000a6a2047225 */ /* 0x000fe200078e000c */
[----:B------:R-:W-:Y:S02]  /*22a0*/  BSSY B1, `(.L_x_34) ;  /* 0x0000014000017945 */ /* 0x000fe40003800000 */
[----:B------:R-:W-:-:S04]  /*22b0*/  IADD3 R170, P0, R8, R4, RZ ;  /* 0x0000000408aa7210 */ /* 0x000fc80007f1e0ff */
[----:B------:R-:W-:Y:S01]  /*22c0*/  IADD3.X R171, R9, R177, R5, P0, !PT ;  /* 0x000000b109ab7210 */ /* 0x000fe200007fe405 */
[----:B0-----:R-:W-:Y:S01]  /*22d0*/  IMAD.SHL.U32 R168, R166, 0x8, RZ ;  /* 0x00000008a6a87824 */ /* 0x001fe200078e00ff */
[----:B------:R-:W-:Y:S02]  /*22e0*/  LEA R4, P0, R6, UR4, 0x1 ;  /* 0x0000000406047c11 */ /* 0x000fe4000f8008ff */
[----:B------:R-:W-:Y:S01]  /*22f0*/  SHF.L.U64.HI R169, R166, 0x3, R167 ;  /* 0x00000003a6a97819 */ /* 0x000fe200000102a7 */
[----:B------:R-:W-:Y:S01]  /*2300*/  IMAD.WIDE.U32 R170, R2, R20, R170 ;  /* 0x0000001402aa7225 */ /* 0x000fe200078e00aa */
[----:B------:R-:W-:Y:S02]  /*2310*/  LEA.HI.X R5, R6, UR5, R179, 0x1, P0 ;  /* 0x0000000506057c11 */ /* 0x000fe400080f0cb3 */
[----:B------:R-:W-:Y:S02]  /*2320*/  ISETP.GT.AND P0, PT, R0, 0x1, PT ;  /* 0x000000010000780c */ /* 0x000fe40003f04270 */
[----:B------:R-:W-:-:S02]  /*2330*/  LEA R6, P4, R170, R14, 0x1 ;  /* 0x0000000eaa067211 */ /* 0x000fc400078808ff */
[----:B------:R-:W-:Y:S01]  /*2340*/  ISETP.GT.AND P3, PT, R3, RZ, P0 ;  /* 0x000000ff0300720c */ /* 0x000fe20000764270 */
[----:B--2---:R-:W-:-:S04]  /*2350*/  IMAD.U32 R7, R19, 0x10000, RZ ;  /* 0x0001000013077824 */ /* 0x004fc800078e00ff */
[----:B------:R-:W-:-:S04]  /*2360*/  FMUL R7, R7, R152 ;  /* 0x0000009807077220 */ /* 0x000fc80000400000 */
[----:B------:R-:W-:-:S05]  /*2370*/  FFMA R7, R24, R153, R7 ;  /* 0x0000009918077223 */ /* 0x000fca0000000007 */
[----:B------:R-:W-:Y:S01]  /*2380*/  F2FP.BF16.F32.PACK_AB R21, RZ, R7 ;  /* 0x00000007ff15723e */ /* 0x000fe200000010ff */
[----:B------:R-:W-:-:S04]  /*2390*/  IMAD.IADD R7, R175, 0x1, R171 ;  /* 0x00000001af077824 */ /* 0x000fc800078e02ab */
[----:B------:R0:W-:Y:S01]  /*23a0*/  @P1 STG.E.U16 desc[UR36][R4.64], R21 ;  /* 0x0000001504001986 */ /* 0x0001e2000c101524 */
[----:B------:R-:W-:Y:S01]  /*23b0*/  LEA.HI.X R7, R170, R15, R7, 0x1, P4 ;  /* 0x0000000faa077211 */ /* 0x000fe200020f0c07 */
[----:B------:R-:W-:Y:S06]  /*23c0*/  @!P3 BRA `(.L_x_35) ;  /* 0x000000000004b947 */ /* 0x000fec0003800000 */
[----:B------:R1:W5:Y:S02]  /*23d0*/  LDG.E.LTC128B.U16 R19, desc[UR36][R6.64+0x2] ;  /* 0x0000022406137981 */ /* 0x000364000c1e1520 */
.L_x_35:
[----:B------:R-:W-:Y:S05]  /*23e0*/  BSYNC B1 ;  /* 0x0000000000017941 */ /* 0x000fea0003800000 */
.L_x_34:
[----:B0----5:R-:W-:Y:S01]  /*23f0*/  IMAD.U32 R21, R19, 0x10000, RZ ;  /* 0x0001000013157824 */ /* 0x021fe200078e00ff */
[----:B------:R-:W-:Y:S01]  /*2400*/  ISETP.GT.AND P2, PT, R3, 0x8, P2 ;  /* 0x000000080300780c */ /* 0x000fe20001744270 */
[----:B------:R-:W-:-:S04]  /*2410*/  IMAD.WIDE.U32 R168, R162, R166, R168 ;  /* 0x000000a6a2a87225 */ /* 0x000fc800078e00a8 */
[----:B------:R-:W-:Y:S01]  /*2420*/  FMUL R22, R21, R152 ;  /* 0x0000009815167220 */ /* 0x000fe20000400000 */
[----:B------:R-:W-:Y:S01]  /*2430*/  IMAD.IADD R177, R177, 0x1, R169 ;  /* 0x00000001b1b17824 */ /* 0x000fe200078e02a9 */
[----:B------:R-:W-:Y:S02]  /*2440*/  IADD3 R21, P1, R164, R168, RZ ;  /* 0x000000a8a4157210 */ /* 0x000fe40007f3e0ff */
[----:B------:R-:W-:-:S03]  /*2450*/  FFMA R22, R25, R153, R22 ;  /* 0x0000009919167223 */ /* 0x000fc60000000016 */
[----:B------:R-:W-:Y:S01]  /*2460*/  IMAD.X R164, R177, 0x1, R165, P1 ;  /* 0x00000001b1a47824 */ /* 0x000fe200008e06a5 */
[C---:B------:R-:W-:Y:S02]  /*2470*/  LEA R24, P1, R21.reuse, R14, 0x1 ;  /* 0x0000000e15187211 */ /* 0x040fe400078208ff */
[----:B------:R-:W-:Y:S02]  /*2480*/  F2FP.BF16.F32.PACK_AB R22, RZ, R22 ;  /* 0x00000016ff16723e */ /* 0x000fe400000010ff */
[----:B------:R-:W-:Y:S02]  /*2490*/  LEA.HI.X R25, R21, R15, R164, 0x1, P1 ;  /* 0x0000000f15197211 */ /* 0x000fe400008f0ca4 */
[----:B------:R-:W-:Y:S02]  /*24a0*/  PRMT R21, R22, 0x7610, R21 ;  /* 0x0000761016157816 */ /* 0x000fe40000000015 */
[----:B------:R-:W-:-:S03]  /*24b0*/  PRMT R22, R19, 0x7610, R22 ;  /* 0x0000761013167816 */ /* 0x000fc60000000016 */
[----:B------:R0:W-:Y:S04]  /*24c0*/  @P3 STG.E.U16 desc[UR36][R4.64+0x2], R21 ;  /* 0x0000021504003986 */ /* 0x0001e8000c101524 */
[----:B------:R-:W2:Y:S01]  /*24d0*/  @P2 LDG.E.LTC128B.U16 R22, desc[UR36][R24.64] ;  /* 0x0000002418162981 */ /* 0x000ea2000c1e1520 */
[----:B------:R-:W-:Y:S01]  /*24e0*/  IADD3 R8, P1, P3, R8, R168, R12 ;  /* 0x000000a808087210 */ /* 0x000fe20007b3e00c */
[----:B------:R-:W-:Y:S01]  /*24f0*/  BSSY B1, `(.L_x_36) ;  /* 0x0000011000017945 */ /* 0x000fe20003800000 */
[C---:B------:R-:W-:Y:S02]  /*2500*/  SHF.L.U64.HI R11, R10.reuse, 0x4, R11 ;  /* 0x000000040a0b7819 */ /* 0x040fe4000001020b */
[----:B------:R-:W-:Y:S02]  /*2510*/  IADD3.X R9, R9, R177, R13, P1, P3 ;  /* 0x000000b109097210 */ /* 0x000fe40000fe640d */
[----:B------:R-:W-:-:S02]  /*2520*/  LEA R10, P1, R10, R4, 0x4 ;  /* 0x000000040a0a7211 */ /* 0x000fc400078220ff */
[----:B------:R-:W-:Y:S01]  /*2530*/  ISETP.GT.AND P0, PT, R3, 0x8, P0 ;  /* 0x000000080300780c */ /* 0x000fe20000704270 */
[----:B0-----:R-:W-:-:S04]  /*2540*/  IMAD.WIDE.U32 R20, R2, R20, R8 ;  /* 0x0000001402147225 */ /* 0x001fc800078e0008 */
[----:B------:R-:W-:Y:S01]  /*2550*/  IMAD.X R11, R11, 0x1, R5, P1 ;  /* 0x000000010b0b7824 */ /* 0x000fe200008e0605 */
[----:B------:R-:W-:Y:S01]  /*2560*/  LEA R8, P3, R20, R14, 0x1 ;  /* 0x0000000e14087211 */ /* 0x000fe200078608ff */
[----:B------:R-:W-:-:S05]  /*2570*/  IMAD.IADD R2, R175, 0x1, R21 ;  /* 0x00000001af027824 */ /* 0x000fca00078e0215 */
[----:B------:R-:W-:Y:S01]  /*2580*/  LEA.HI.X R9, R20, R15, R2, 0x1, P3 ;  /* 0x0000000f14097211 */ /* 0x000fe200018f0c02 */
[----:B--2---:R-:W-:-:S04]  /*2590*/  IMAD.U32 R19, R22, 0x10000, RZ ;  /* 0x0001000016137824 */ /* 0x004fc800078e00ff */
[----:B------:R-:W-:-:S04]  /*25a0*/  FMUL R19, R19, R152 ;  /* 0x0000009813137220 */ /* 0x000fc80000400000 */
[----:B------:R-:W-:-:S05]  /*25b0*/  FFMA R19, R26, R153, R19 ;  /* 0x000000991a137223 */ /* 0x000fca0000000013 */
[----:B------:R-:W-:-:S05]  /*25c0*/  F2FP.BF16.F32.PACK_AB R19, RZ, R19 ;  /* 0x00000013ff13723e */ /* 0x000fca00000010ff */
[----:B------:R0:W-:Y:S01]  /*25d0*/  @P2 STG.E.U16 desc[UR36][R10.64], R19 ;  /* 0x000000130a002986 */ /* 0x0001e2000c101524 */
[----:B------:R-:W-:Y:S05]  /*25e0*/  @!P0 BRA `(.L_x_37) ;  /* 0x0000000000048947 */ /* 0x000fea0003800000 */
[----:B------:R2:W5:Y:S02]  /*25f0*/  LDG.E.LTC128B.U16 R22, desc[UR36][R8.64+0x2] ;  /* 0x0000022408167981 */ /* 0x000564000c1e1520 */
.L_x_37:
[----:B------:R-:W-:Y:S05]  /*2600*/  BSYNC B1 ;  /* 0x0000000000017941 */ /* 0x000fea0003800000 */
.L_x_36:
[----:B-----5:R-:W-:Y:S01]  /*2610*/  IMAD.U32 R13, R22, 0x10000, RZ ;  /* 0x00010000160d7824 */ /* 0x020fe200078e00ff */
[----:B------:R-:W-:Y:S01]  /*2620*/  ISETP.GT.AND P1, PT, R0, 0x8, PT ;  /* 0x000000080000780c */ /* 0x000fe20003f24270 */
[----:B------:R-:W-:Y:S02]  /*2630*/  BSSY B1, `(.L_x_38) ;  /* 0x0000008000017945 */ /* 0x000fe40003800000 */
[----:B------:R-:W-:Y:S01]  /*2640*/  FMUL R2, R13, R152 ;  /* 0x000000980d027220 */ /* 0x000fe20000400000 */
[----:B------:R-:W-:-:S03]  /*2650*/  ISETP.GT.AND P2, PT, R3, RZ, P1 ;  /* 0x000000ff0300720c */ /* 0x000fc60000f44270 */
[----:B------:R-:W-:-:S05]  /*2660*/  FFMA R2, R27, R153, R2 ;  /* 0x000000991b027223 */ /* 0x000fca0000000002 */
[----:B------:R-:W-:-:S05]  /*2670*/  F2FP.BF16.F32.PACK_AB R2, RZ, R2 ;  /* 0x00000002ff02723e */ /* 0x000fca00000010ff */
[----:B------:R3:W-:Y:S01]  /*2680*/  @P0 STG.E.U16 desc[UR36][R10.64+0x2], R2 ;  /* 0x000002020a000986 */ /* 0x0007e2000c101524 */
[----:B------:R-:W-:Y:S05]  /*2690*/  @!P2 BRA `(.L_x_39) ;  /* 0x000000000004a947 */ /* 0x000fea0003800000 */
[----:B------:R4:W5:Y:S02]  /*26a0*/  LDG.E.LTC128B.U16 R22, desc[UR36][R6.64+0x10] ;  /* 0x0000102406167981 */ /* 0x000964000c1e1520 */
.L_x_39:
[----:B------:R-:W-:Y:S05]  /*26b0*/  BSYNC B1 ;  /* 0x0000000000017941 */ /* 0x000fea0003800000 */
.L_x_38:
        /* <DEDUP_REMOVED lines=10> */
.L_x_41:
[----:B------:R-:W-:Y:S05]  /*2760*/  BSYNC B1 ;  /* 0x0000000000017941 */ /* 0x000fea0003800000 */
.L_x_40:
[----:B0----5:R-:W-:Y:S01]  /*2770*/  IMAD.U32 R13, R22, 0x10000, RZ ;  /* 0x00010000160d7824 */ /* 0x021fe200078e00ff */
[----:B------:R-:W-:Y:S01]  /*2780*/  ISETP.GT.AND P1, PT, R3, 0x8, P1 ;  /* 0x000000080300780c */ /* 0x000fe20000f24270 */
[----:B------:R-:W-:Y:S02]  /*2790*/  BSSY B1, `(.L_x_42) ;  /* 0x0000007000017945 */ /* 0x000fe40003800000 */
[----:B---3--:R-:W-:-:S04]  /*27a0*/  FMUL R2, R13, R152 ;  /* 0x000000980d027220 */ /* 0x008fc80000400000 */
[----:B------:R-:W-:-:S05]  /*27b0*/  FFMA R2, R29, R153, R2 ;  /* 0x000000991d027223 */ /* 0x000fca0000000002 */
[----:B------:R-:W-:-:S05]  /*27c0*/  F2FP.BF16.F32.PACK_AB R2, RZ, R2 ;  /* 0x00000002ff02723e */ /* 0x000fca00000010ff */
[----:B------:R0:W-:Y:S01]  /*27d0*/  @P3 STG.E.U16 desc[UR36][R4.64+0x12], R2 ;  /* 0x0000120204003986 */ /* 0x0001e2000c101524 */
[----:B------:R-:W-:Y:S05]  /*27e0*/  @!P1 BRA `(.L_x_43) ;  /* 0x0000000000049947 */ /* 0x000fea0003800000 */
[----:B------:R3:W5:Y:S02]  /*27f0*/  LDG.E.LTC128B.U16 R22, desc[UR36][R8.64+0x10] ;  /* 0x0000102408167981 */ /* 0x000764000c1e1520 */
.L_x_43:
[----:B------:R-:W-:Y:S05]  /*2800*/  BSYNC B1 ;  /* 0x0000000000017941 */ /* 0x000fea0003800000 */
.L_x_42:
[----:B-----5:R-:W-:Y:S01]  /*2810*/  IMAD.U32 R13, R22, 0x10000, RZ ;  /* 0x00010000160d7824 */ /* 0x020fe200078e00ff */
[----:B------:R-:W-:Y:S01]  /*2820*/  ISETP.GT.AND P0, PT, R3, 0x8, P0 ;  /* 0x000000080300780c */ /* 0x000fe20000704270 */
[----:B------:R-:W-:Y:S02]  /*2830*/  BSSY B1, `(.L_x_44) ;  /* 0x0000007000017945 */ /* 0x000fe40003800000 */
[----:B------:R-:W-:-:S04]  /*2840*/  FMUL R13, R13, R152 ;  /* 0x000000980d0d7220 */ /* 0x000fc80000400000 */
[----:B------:R-:W-:-:S05]  /*2850*/  FFMA R13, R30, R153, R13 ;  /* 0x000000991e0d7223 */ /* 0x000fca000000000d */
[----:B------:R-:W-:-:S05]  /*2860*/  F2FP.BF16.F32.PACK_AB R13, RZ, R13 ;  /* 0x0000000dff0d723e */ /* 0x000fca00000010ff */
[----:B------:R0:W-:Y:S01]  /*2870*/  @P1 STG.E.U16 desc[UR36][R10.64+0x10], R13 ;  /* 0x0000100d0a001986 */ /* 0x0001e2000c101524 */
[----:B------:R-:W-:Y:S05]  /*2880*/  @!P0 BRA `(.L_x_45) ;  /* 0x0000000000048947 */ /* 0x000fea0003800000 */
[----:B------:R0:W5:Y:S02]  /*2890*/  LDG.E.LTC128B.U16 R22, desc[UR36][R8.64+0x12] ;  /* 0x0000122408167981 */ /* 0x000164000c1e1520 */
.L_x_45:
[----:B------:R-:W-:Y:S05]  /*28a0*/  BSYNC B1 ;  /* 0x0000000000017941 */ /* 0x000fea0003800000 */
.L_x_44:
[----:B0----5:R-:W-:Y:S01]  /*28b0*/  IMAD.U32 R13, R22, 0x10000, RZ ;  /* 0x00010000160d7824 */ /* 0x021fe200078e00ff */
        /* <DEDUP_REMOVED lines=9> */
.L_x_47:
[----:B------:R-:W-:Y:S05]  /*2950*/  BSYNC B1 ;  /* 0x0000000000017941 */ /* 0x000fea0003800000 */
.L_x_46:
        /* <DEDUP_REMOVED lines=10> */
.L_x_49:
[----:B------:R-:W-:Y:S05]  /*2a00*/  BSYNC B1 ;  /* 0x0000000000017941 */ /* 0x000fea0003800000 */
.L_x_48:
[----:B0----5:R-:W-:Y:S01]  /*2a10*/  IMAD.U32 R13, R22, 0x10000, RZ ;  /* 0x00010000160d7824 */ /* 0x021fe200078e00ff */
        /* <DEDUP_REMOVED lines=8> */
.L_x_51:
[----:B------:R-:W-:Y:S05]  /*2aa0*/  BSYNC B1 ;  /* 0x0000000000017941 */ /* 0x000fea0003800000 */
.L_x_50:
        /* <DEDUP_REMOVED lines=9> */
.L_x_53:
[----:B------:R-:W-:Y:S05]  /*2b40*/  BSYNC B1 ;  /* 0x0000000000017941 */ /* 0x000fea0003800000 */
.L_x_52:
        /* <DEDUP_REMOVED lines=10> */
.L_x_55:
[----:B------:R-:W-:Y:S05]  /*2bf0*/  BSYNC B1 ;  /* 0x0000000000017941 */ /* 0x000fea0003800000 */
.L_x_54:
        /* <DEDUP_REMOVED lines=10> */
.L_x_57:
[----:B------:R-:W-:Y:S05]  /*2ca0*/  BSYNC B1 ;  /* 0x0000000000017941 */ /* 0x000fea0003800000 */
.L_x_56:
        /* <DEDUP_REMOVED lines=9> */
.L_x_59:
[----:B------:R-:W-:Y:S05]  /*2d40*/  BSYNC B1 ;  /* 0x0000000000017941 */ /* 0x000fea0003800000 */
.L_x_58:
        /* <DEDUP_REMOVED lines=9> */
.L_x_61:
[----:B------:R-:W-:Y:S05]  /*2de0*/  BSYNC B1 ;  /* 0x0000000000017941 */ /* 0x000fea0003800000 */
.L_x_60:
        /* <DEDUP_REMOVED lines=10> */
.L_x_63:
[----:B------:R-:W-:Y:S05]  /*2e90*/  BSYNC B1 ;  /* 0x0000000000017941 */ /* 0x000fea0003800000 */
.L_x_62:
        /* <DEDUP_REMOVED lines=10> */
.L_x_65:
[----:B------:R-:W-:Y:S05]  /*2f40*/  BSYNC B1 ;  /* 0x0000000000017941 */ /* 0x000fea0003800000 */
.L_x_64:
        /* <DEDUP_REMOVED lines=9> */
.L_x_67:
[----:B------:R-:W-:Y:S05]  /*2fe0*/  BSYNC B1 ;  /* 0x0000000000017941 */ /* 0x000fea0003800000 */
.L_x_66:
        /* <DEDUP_REMOVED lines=9> */
.L_x_69:
[----:B------:R-:W-:Y:S05]  /*3080*/  BSYNC B1 ;  /* 0x0000000000017941 */ /* 0x000fea0003800000 */
.L_x_68:
        /* <DEDUP_REMOVED lines=10> */
.L_x_71:
[----:B------:R-:W-:Y:S05]  /*3130*/  BSYNC B1 ;  /* 0x0000000000017941 */ /* 0x000fea0003800000 */
.L_x_70:
        /* <DEDUP_REMOVED lines=10> */
.L_x_73:
[----:B------:R-:W-:Y:S05]  /*31e0*/  BSYNC B1 ;  /* 0x0000000000017941 */ /* 0x000fea0003800000 */
.L_x_72:
        /* <DEDUP_REMOVED lines=9> */
.L_x_75:
[----:B------:R-:W-:Y:S05]  /*3280*/  BSYNC B1 ;  /* 0x0000000000017941 */ /* 0x000fea0003800000 */
.L_x_74:
        /* <DEDUP_REMOVED lines=9> */
.L_x_77:
[----:B------:R-:W-:Y:S05]  /*3320*/  BSYNC B1 ;  /* 0x0000000000017941 */ /* 0x000fea0003800000 */
.L_x_76:
        /* <DEDUP_REMOVED lines=10> */
.L_x_79:
[----:B------:R-:W-:Y:S05]  /*33d0*/  BSYNC B1 ;  /* 0x0000000000017941 */ /* 0x000fea0003800000 */
.L_x_78:
        /* <DEDUP_REMOVED lines=10> */
.L_x_81:
[----:B------:R-:W-:Y:S05]  /*3480*/  BSYNC B1 ;  /* 0x0000000000017941 */ /* 0x000fea0003800000 */
.L_x_80:
        /* <DEDUP_REMOVED lines=9> */
.L_x_83:
[----:B------:R-:W-:Y:S05]  /*3520*/  BSYNC B1 ;  /* 0x0000000000017941 */ /* 0x000fea0003800000 */
.L_x_82:
        /* <DEDUP_REMOVED lines=9> */
.L_x_85:
[----:B------:R-:W-:Y:S05]  /*35c0*/  BSYNC B1 ;  /* 0x0000000000017941 */ /* 0x000fea0003800000 */
.L_x_84:
        /* <DEDUP_REMOVED lines=10> */
.L_x_87:
[----:B------:R-:W-:Y:S05]  /*3670*/  BSYNC B1 ;  /* 0x0000000000017941 */ /* 0x000fea0003800000 */
.L_x_86:
        /* <DEDUP_REMOVED lines=10> */
.L_x_89:
[----:B------:R-:W-:Y:S05]  /*3720*/  BSYNC B1 ;  /* 0x0000000000017941 */ /* 0x000fea0003800000 */
.L_x_88:
        /* <DEDUP_REMOVED lines=9> */
.L_x_91:
[----:B------:R-:W-:Y:S05]  /*37c0*/  BSYNC B1 ;  /* 0x0000000000017941 */ /* 0x000fea0003800000 */
.L_x_90:
        /* <DEDUP_REMOVED lines=9> */
.L_x_93:
[----:B------:R-:W-:Y:S05]  /*3860*/  BSYNC B1 ;  /* 0x0000000000017941 */ /* 0x000fea0003800000 */
.L_x_92:
        /* <DEDUP_REMOVED lines=10> */
.L_x_95:
[----:B------:R-:W-:Y:S05]  /*3910*/  BSYNC B1 ;  /* 0x0000000000017941 */ /* 0x000fea0003800000 */
.L_x_94:
        /* <DEDUP_REMOVED lines=10> */
.L_x_97:
[----:B------:R-:W-:Y:S05]  /*39c0*/  BSYNC B1 ;  /* 0x0000000000017941 */ /* 0x000fea0003800000 */
.L_x_96:
        /* <DEDUP_REMOVED lines=9> */
.L_x_99:
[----:B------:R-:W-:Y:S05]  /*3a60*/  BSYNC B1 ;  /* 0x0000000000017941 */ /* 0x000fea0003800000 */
.L_x_98:
        /* <DEDUP_REMOVED lines=9> */
.L_x_101:
[----:B------:R-:W-:Y:S05]  /*3b00*/  BSYNC B1 ;  /* 0x0000000000017941 */ /* 0x000fea0003800000 */
.L_x_100:
        /* <DEDUP_REMOVED lines=10> */
.L_x_103:
[----:B------:R-:W-:Y:S05]  /*3bb0*/  BSYNC B1 ;  /* 0x0000000000017941 */ /* 0x000fea0003800000 */
.L_x_102:
        /* <DEDUP_REMOVED lines=10> */
.L_x_105:
[----:B------:R-:W-:Y:S05]  /*3c60*/  BSYNC B1 ;  /* 0x0000000000017941 */ /* 0x000fea0003800000 */
.L_x_104:
        /* <DEDUP_REMOVED lines=9> */
.L_x_107:
[----:B------:R-:W-:Y:S05]  /*3d00*/  BSYNC B1 ;  /* 0x0000000000017941 */ /* 0x000fea0003800000 */
.L_x_106:
        /* <DEDUP_REMOVED lines=9> */
.L_x_109:
[----:B------:R-:W-:Y:S05]  /*3da0*/  BSYNC B1 ;  /* 0x0000000000017941 */ /* 0x000fea0003800000 */
.L_x_108:
        /* <DEDUP_REMOVED lines=10> */
.L_x_111:
[----:B------:R-:W-:Y:S05]  /*3e50*/  BSYNC B1 ;  /* 0x0000000000017941 */ /* 0x000fea0003800000 */
.L_x_110:
        /* <DEDUP_REMOVED lines=10> */
.L_x_113:
[----:B------:R-:W-:Y:S05]  /*3f00*/  BSYNC B1 ;  /* 0x0000000000017941 */ /* 0x000fea0003800000 */
.L_x_112:
        /* <DEDUP_REMOVED lines=9> */
.L_x_115:
[----:B------:R-:W-:Y:S05]  /*3fa0*/  BSYNC B1 ;  /* 0x0000000000017941 */ /* 0x000fea0003800000 */
.L_x_114:
        /* <DEDUP_REMOVED lines=9> */
.L_x_117:
[----:B------:R-:W-:Y:S05]  /*4040*/  BSYNC B1 ;  /* 0x0000000000017941 */ /* 0x000fea0003800000 */
.L_x_116:
        /* <DEDUP_REMOVED lines=10> */
.L_x_119:
[----:B------:R-:W-:Y:S05]  /*40f0*/  BSYNC B1 ;  /* 0x0000000000017941 */ /* 0x000fea0003800000 */
.L_x_118:
        /* <DEDUP_REMOVED lines=10> */
.L_x_121:
[----:B------:R-:W-:Y:S05]  /*41a0*/  BSYNC B1 ;  /* 0x0000000000017941 */ /* 0x000fea0003800000 */
.L_x_120:
        /* <DEDUP_REMOVED lines=9> */
.L_x_123:
[----:B------:R-:W-:Y:S05]  /*4240*/  BSYNC B1 ;  /* 0x0000000000017941 */ /* 0x000fea0003800000 */
.L_x_122:
        /* <DEDUP_REMOVED lines=9> */
.L_x_125:
[----:B------:R-:W-:Y:S05]  /*42e0*/  BSYNC B1 ;  /* 0x0000000000017941 */ /* 0x000fea0003800000 */
.L_x_124:
        /* <DEDUP_REMOVED lines=10> */
.L_x_127:
[----:B------:R-:W-:Y:S05]  /*4390*/  BSYNC B1 ;  /* 0x0000000000017941 */ /* 0x000fea0003800000 */
.L_x_126:
        /* <DEDUP_REMOVED lines=10> */
.L_x_129:
[----:B------:R-:W-:Y:S05]  /*4440*/  BSYNC B1 ;  /* 0x0000000000017941 */ /* 0x000fea0003800000 */
.L_x_128:
        /* <DEDUP_REMOVED lines=9> */
.L_x_131:
[----:B------:R-:W-:Y:S05]  /*44e0*/  BSYNC B1 ;  /* 0x0000000000017941 */ /* 0x000fea0003800000 */
.L_x_130:
        /* <DEDUP_REMOVED lines=9> */
.L_x_133:
[----:B------:R-:W-:Y:S05]  /*4580*/  BSYNC B1 ;  /* 0x0000000000017941 */ /* 0x000fea0003800000 */
.L_x_132:
        /* <DEDUP_REMOVED lines=10> */
.L_x_135:
[----:B------:R-:W-:Y:S05]  /*4630*/  BSYNC B1 ;  /* 0x0000000000017941 */ /* 0x000fea0003800000 */
.L_x_134:
        /* <DEDUP_REMOVED lines=10> */
.L_x_137:
[----:B------:R-:W-:Y:S05]  /*46e0*/  BSYNC B1 ;  /* 0x0000000000017941 */ /* 0x000fea0003800000 */
.L_x_136:
        /* <DEDUP_REMOVED lines=9> */
.L_x_139:
[----:B------:R-:W-:Y:S05]  /*4780*/  BSYNC B1 ;  /* 0x0000000000017941 */ /* 0x000fea0003800000 */
.L_x_138:
        /* <DEDUP_REMOVED lines=9> */
.L_x_141:
[----:B------:R-:W-:Y:S05]  /*4820*/  BSYNC B1 ;  /* 0x0000000000017941 */ /* 0x000fea0003800000 */
.L_x_140:
        /* <DEDUP_REMOVED lines=10> */
.L_x_143:
[----:B------:R-:W-:Y:S05]  /*48d0*/  BSYNC B1 ;  /* 0x0000000000017941 */ /* 0x000fea0003800000 */
.L_x_142:
        /* <DEDUP_REMOVED lines=10> */
.L_x_145:
[----:B------:R-:W-:Y:S05]  /*4980*/  BSYNC B1 ;  /* 0x0000000000017941 */ /* 0x000fea0003800000 */
.L_x_144:
        /* <DEDUP_REMOVED lines=9> */
.L_x_147:
[----:B------:R-:W-:Y:S05]  /*4a20*/  BSYNC B1 ;  /* 0x0000000000017941 */ /* 0x000fea0003800000 */
.L_x_146:
        /* <DEDUP_REMOVED lines=9> */
.L_x_149:
[----:B------:R-:W-:Y:S05]  /*4ac0*/  BSYNC B1 ;  /* 0x0000000000017941 */ /* 0x000fea0003800000 */
.L_x_148:
        /* <DEDUP_REMOVED lines=10> */
.L_x_151:
[----:B------:R-:W-:Y:S05]  /*4b70*/  BSYNC B1 ;  /* 0x0000000000017941 */ /* 0x000fea0003800000 */
.L_x_150:
        /* <DEDUP_REMOVED lines=10> */
.L_x_153:
[----:B------:R-:W-:Y:S05]  /*4c20*/  BSYNC B1 ;  /* 0x0000000000017941 */ /* 0x000fea0003800000 */
.L_x_152:
        /* <DEDUP_REMOVED lines=9> */
.L_x_155:
[----:B------:R-:W-:Y:S05]  /*4cc0*/  BSYNC B1 ;  /* 0x0000000000017941 */ /* 0x000fea0003800000 */
.L_x_154:
        /* <DEDUP_REMOVED lines=9> */
.L_x_157:
[----:B------:R-:W-:Y:S05]  /*4d60*/  BSYNC B1 ;  /* 0x0000000000017941 */ /* 0x000fea0003800000 */
.L_x_156:
        /* <DEDUP_REMOVED lines=10> */
.L_x_159:
[----:B------:R-:W-:Y:S05]  /*4e10*/  BSYNC B1 ;  /* 0x0000000000017941 */ /* 0x000fea0003800000 */
.L_x_158:
        /* <DEDUP_REMOVED lines=10> */
.L_x_161:
[----:B------:R-:W-:Y:S05]  /*4ec0*/  BSYNC B1 ;  /* 0x0000000000017941 */ /* 0x000fea0003800000 */
.L_x_160:
        /* <DEDUP_REMOVED lines=9> */
.L_x_163:
[----:B------:R-:W-:Y:S05]  /*4f60*/  BSYNC B1 ;  /* 0x0000000000017941 */ /* 0x000fea0003800000 */
.L_x_162:
        /* <DEDUP_REMOVED lines=9> */
.L_x_165:
[----:B------:R-:W-:Y:S05]  /*5000*/  BSYNC B1 ;  /* 0x0000000000017941 */ /* 0x000fea0003800000 */
.L_x_164:
        /* <DEDUP_REMOVED lines=10> */
.L_x_167:
[----:B------:R-:W-:Y:S05]  /*50b0*/  BSYNC B1 ;  /* 0x0000000000017941 */ /* 0x000fea0003800000 */
.L_x_166:
        /* <DEDUP_REMOVED lines=10> */
.L_x_169:
[----:B------:R-:W-:Y:S05]  /*5160*/  BSYNC B1 ;  /* 0x0000000000017941 */ /* 0x000fea0003800000 */
.L_x_168:
        /* <DEDUP_REMOVED lines=9> */
.L_x_171:
[----:B------:R-:W-:Y:S05]  /*5200*/  BSYNC B1 ;  /* 0x0000000000017941 */ /* 0x000fea0003800000 */
.L_x_170:
        /* <DEDUP_REMOVED lines=9> */
.L_x_173:
[----:B------:R-:W-:Y:S05]  /*52a0*/  BSYNC B1 ;  /* 0x0000000000017941 */ /* 0x000fea0003800000 */
.L_x_172:
        /* <DEDUP_REMOVED lines=10> */
.L_x_175:
[----:B------:R-:W-:Y:S05]  /*5350*/  BSYNC B1 ;  /* 0x0000000000017941 */ /* 0x000fea0003800000 */
.L_x_174:
        /* <DEDUP_REMOVED lines=10> */
.L_x_177:
[----:B------:R-:W-:Y:S05]  /*5400*/  BSYNC B1 ;  /* 0x0000000000017941 */ /* 0x000fea0003800000 */
.L_x_176:
        /* <DEDUP_REMOVED lines=9> */
.L_x_179:
[----:B------:R-:W-:Y:S05]  /*54a0*/  BSYNC B1 ;  /* 0x0000000000017941 */ /* 0x000fea0003800000 */
.L_x_178:
        /* <DEDUP_REMOVED lines=9> */
.L_x_181:
[----:B------:R-:W-:Y:S05]  /*5540*/  BSYNC B1 ;  /* 0x0000000000017941 */ /* 0x000fea0003800000 */
.L_x_180:
        /* <DEDUP_REMOVED lines=10> */
.L_x_183:
[----:B------:R-:W-:Y:S05]  /*55f0*/  BSYNC B1 ;  /* 0x0000000000017941 */ /* 0x000fea0003800000 */
.L_x_182:
        /* <DEDUP_REMOVED lines=10> */
.L_x_185:
[----:B------:R-:W-:Y:S05]  /*56a0*/  BSYNC B1 ;  /* 0x0000000000017941 */ /* 0x000fea0003800000 */
.L_x_184:
        /* <DEDUP_REMOVED lines=9> */
.L_x_187:
[----:B------:R-:W-:Y:S05]  /*5740*/  BSYNC B1 ;  /* 0x0000000000017941 */ /* 0x000fea0003800000 */
.L_x_186:
        /* <DEDUP_REMOVED lines=9> */
.L_x_189:
[----:B------:R-:W-:Y:S05]  /*57e0*/  BSYNC B1 ;  /* 0x0000000000017941 */ /* 0x000fea0003800000 */
.L_x_188:
        /* <DEDUP_REMOVED lines=10> */
.L_x_191:
[----:B------:R-:W-:Y:S05]  /*5890*/  BSYNC B1 ;  /* 0x0000000000017941 */ /* 0x000fea0003800000 */
.L_x_190:
        /* <DEDUP_REMOVED lines=10> */
.L_x_193:
[----:B------:R-:W-:Y:S05]  /*5940*/  BSYNC B1 ;  /* 0x0000000000017941 */ /* 0x000fea0003800000 */
.L_x_192:
        /* <DEDUP_REMOVED lines=9> */
.L_x_195:
[----:B------:R-:W-:Y:S05]  /*59e0*/  BSYNC B1 ;  /* 0x0000000000017941 */ /* 0x000fea0003800000 */
.L_x_194:
        /* <DEDUP_REMOVED lines=9> */
.L_x_197:
[----:B------:R-:W-:Y:S05]  /*5a80*/  BSYNC B1 ;  /* 0x0000000000017941 */ /* 0x000fea0003800000 */
.L_x_196:
        /* <DEDUP_REMOVED lines=10> */
.L_x_199:
[----:B------:R-:W-:Y:S05]  /*5b30*/  BSYNC B1 ;  /* 0x0000000000017941 */ /* 0x000fea0003800000 */
.L_x_198:
        /* <DEDUP_REMOVED lines=10> */
.L_x_201:
[----:B------:R-:W-:Y:S05]  /*5be0*/  BSYNC B1 ;  /* 0x0000000000017941 */ /* 0x000fea0003800000 */
.L_x_200:
        /* <DEDUP_REMOVED lines=9> */
.L_x_203:
[----:B------:R-:W-:Y:S05]  /*5c80*/  BSYNC B1 ;  /* 0x0000000000017941 */ /* 0x000fea0003800000 */
.L_x_202:
        /* <DEDUP_REMOVED lines=9> */
.L_x_205:
[----:B------:R-:W-:Y:S05]  /*5d20*/  BSYNC B1 ;  /* 0x0000000000017941 */ /* 0x000fea0003800000 */
.L_x_204:
        /* <DEDUP_REMOVED lines=10> */
.L_x_207:
[----:B------:R-:W-:Y:S05]  /*5dd0*/  BSYNC B1 ;  /* 0x0000000000017941 */ /* 0x000fea0003800000 */
.L_x_206:
        /* <DEDUP_REMOVED lines=10> */
.L_x_209:
[----:B------:R-:W-:Y:S05]  /*5e80*/  BSYNC B1 ;  /* 0x0000000000017941 */ /* 0x000fea0003800000 */
.L_x_208:
        /* <DEDUP_REMOVED lines=9> */
.L_x_211:
[----:B------:R-:W-:Y:S05]  /*5f20*/  BSYNC B1 ;  /* 0x0000000000017941 */ /* 0x000fea0003800000 */
.L_x_210:
        /* <DEDUP_REMOVED lines=9> */
.L_x_213:
[----:B------:R-:W-:Y:S05]  /*5fc0*/  BSYNC B1 ;  /* 0x0000000000017941 */ /* 0x000fea0003800000 */
.L_x_212:
        /* <DEDUP_REMOVED lines=10> */
.L_x_215:
[----:B------:R-:W-:Y:S05]  /*6070*/  BSYNC B1 ;  /* 0x0000000000017941 */ /* 0x000fea0003800000 */
.L_x_214:
        /* <DEDUP_REMOVED lines=10> */
.L_x_217:
[----:B------:R-:W-:Y:S05]  /*6120*/  BSYNC B1 ;  /* 0x0000000000017941 */ /* 0x000fea0003800000 */
.L_x_216:
        /* <DEDUP_REMOVED lines=9> */
.L_x_219:
[----:B------:R-:W-:Y:S05]  /*61c0*/  BSYNC B1 ;  /* 0x0000000000017941 */ /* 0x000fea0003800000 */
.L_x_218:
        /* <DEDUP_REMOVED lines=9> */
.L_x_221:
[----:B------:R-:W-:Y:S05]  /*6260*/  BSYNC B1 ;  /* 0x0000000000017941 */ /* 0x000fea0003800000 */
.L_x_220:
        /* <DEDUP_REMOVED lines=10> */
.L_x_223:
[----:B------:R-:W-:Y:S05]  /*6310*/  BSYNC B1 ;  /* 0x0000000000017941 */ /* 0x000fea0003800000 */
.L_x_222:
        /* <DEDUP_REMOVED lines=10> */
.L_x_225:
[----:B------:R-:W-:Y:S05]  /*63c0*/  BSYNC B1 ;  /* 0x0000000000017941 */ /* 0x000fea0003800000 */
.L_x_224:
        /* <DEDUP_REMOVED lines=9> */
.L_x_227:
[----:B------:R-:W-:Y:S05]  /*6460*/  BSYNC B1 ;  /* 0x0000000000017941 */ /* 0x000fea0003800000 */
.L_x_226:
        /* <DEDUP_REMOVED lines=9> */
.L_x_229:
[----:B------:R-:W-:Y:S05]  /*6500*/  BSYNC B1 ;  /* 0x0000000000017941 */ /* 0x000fea0003800000 */
.L_x_228:
        /* <DEDUP_REMOVED lines=10> */
.L_x_231:
[----:B------:R-:W-:Y:S05]  /*65b0*/  BSYNC B1 ;  /* 0x0000000000017941 */ /* 0x000fea0003800000 */
.L_x_230:
        /* <DEDUP_REMOVED lines=10> */
.L_x_233:
[----:B------:R-:W-:Y:S05]  /*6660*/  BSYNC B1 ;  /* 0x0000000000017941 */ /* 0x000fea0003800000 */
.L_x_232:
        /* <DEDUP_REMOVED lines=9> */
.L_x_235:
[----:B------:R-:W-:Y:S05]  /*6700*/  BSYNC B1 ;  /* 0x0000000000017941 */ /* 0x000fea0003800000 */
.L_x_234:
        /* <DEDUP_REMOVED lines=9> */
.L_x_237:
[----:B------:R-:W-:Y:S05]  /*67a0*/  BSYNC B1 ;  /* 0x0000000000017941 */ /* 0x000fea0003800000 */
.L_x_236:
        /* <DEDUP_REMOVED lines=10> */
.L_x_239:
[----:B------:R-:W-:Y:S05]  /*6850*/  BSYNC B1 ;  /* 0x0000000000017941 */ /* 0x000fea0003800000 */
.L_x_238:
        /* <DEDUP_REMOVED lines=10> */
.L_x_241:
[----:B------:R-:W-:Y:S05]  /*6900*/  BSYNC B1 ;  /* 0x0000000000017941 */ /* 0x000fea0003800000 */
.L_x_240:
        /* <DEDUP_REMOVED lines=9> */
.L_x_243:
[----:B------:R-:W-:Y:S05]  /*69a0*/  BSYNC B1 ;  /* 0x0000000000017941 */ /* 0x000fea0003800000 */
.L_x_242:
        /* <DEDUP_REMOVED lines=9> */
.L_x_245:
[----:B------:R-:W-:Y:S05]  /*6a40*/  BSYNC B1 ;  /* 0x0000000000017941 */ /* 0x000fea0003800000 */
.L_x_244:
        /* <DEDUP_REMOVED lines=10> */
.L_x_247:
[----:B------:R-:W-:Y:S05]  /*6af0*/  BSYNC B1 ;  /* 0x0000000000017941 */ /* 0x000fea0003800000 */
.L_x_246:
        /* <DEDUP_REMOVED lines=10> */
.L_x_249:
[----:B------:R-:W-:Y:S05]  /*6ba0*/  BSYNC B1 ;  /* 0x0000000000017941 */ /* 0x000fea0003800000 */
.L_x_248:
        /* <DEDUP_REMOVED lines=9> */
.L_x_251:
[----:B------:R-:W-:Y:S05]  /*6c40*/  BSYNC B1 ;  /* 0x0000000000017941 */ /* 0x000fea0003800000 */
.L_x_250:
        /* <DEDUP_REMOVED lines=9> */
.L_x_253:
[----:B------:R-:W-:Y:S05]  /*6ce0*/  BSYNC B1 ;  /* 0x0000000000017941 */ /* 0x000fea0003800000 */
.L_x_252:
        /* <DEDUP_REMOVED lines=10> */
.L_x_255:
[----:B------:R-:W-:Y:S05]  /*6d90*/  BSYNC B1 ;  /* 0x0000000000017941 */ /* 0x000fea0003800000 */
.L_x_254:
        /* <DEDUP_REMOVED lines=10> */
.L_x_257:
[----:B------:R-:W-:Y:S05]  /*6e40*/  BSYNC B1 ;  /* 0x0000000000017941 */ /* 0x000fea0003800000 */
.L_x_256:
        /* <DEDUP_REMOVED lines=9> */
.L_x_259:
[----:B------:R-:W-:Y:S05]  /*6ee0*/  BSYNC B1 ;  /* 0x0000000000017941 */ /* 0x000fea0003800000 */
.L_x_258:
        /* <DEDUP_REMOVED lines=9> */
.L_x_261:
[----:B------:R-:W-:Y:S05]  /*6f80*/  BSYNC B1 ;  /* 0x0000000000017941 */ /* 0x000fea0003800000 */
.L_x_260:
        /* <DEDUP_REMOVED lines=10> */
.L_x_263:
[----:B------:R-:W-:Y:S05]  /*7030*/  BSYNC B1 ;  /* 0x0000000000017941 */ /* 0x000fea0003800000 */
.L_x_262:
        /* <DEDUP_REMOVED lines=10> */
.L_x_265:
[----:B------:R-:W-:Y:S05]  /*70e0*/  BSYNC B1 ;  /* 0x0000000000017941 */ /* 0x000fea0003800000 */
.L_x_264:
        /* <DEDUP_REMOVED lines=9> */
.L_x_267:
[----:B------:R-:W-:Y:S05]  /*7180*/  BSYNC B1 ;  /* 0x0000000000017941 */ /* 0x000fea0003800000 */
.L_x_266:
        /* <DEDUP_REMOVED lines=9> */
.L_x_269:
[----:B------:R-:W-:Y:S05]  /*7220*/  BSYNC B1 ;  /* 0x0000000000017941 */ /* 0x000fea0003800000 */
.L_x_268:
        /* <DEDUP_REMOVED lines=10> */
.L_x_271:
[----:B------:R-:W-:Y:S05]  /*72d0*/  BSYNC B1 ;  /* 0x0000000000017941 */ /* 0x000fea0003800000 */
.L_x_270:
        /* <DEDUP_REMOVED lines=10> */
.L_x_273:
[----:B------:R-:W-:Y:S05]  /*7380*/  BSYNC B1 ;  /* 0x0000000000017941 */ /* 0x000fea0003800000 */
.L_x_272:
        /* <DEDUP_REMOVED lines=9> */
.L_x_275:
[----:B------:R-:W-:Y:S05]  /*7420*/  BSYNC B1 ;  /* 0x0000000000017941 */ /* 0x000fea0003800000 */
.L_x_274:
        /* <DEDUP_REMOVED lines=9> */
.L_x_277:
[----:B------:R-:W-:Y:S05]  /*74c0*/  BSYNC B1 ;  /* 0x0000000000017941 */ /* 0x000fea0003800000 */
.L_x_276:
        /* <DEDUP_REMOVED lines=10> */
.L_x_279:
[----:B------:R-:W-:Y:S05]  /*7570*/  BSYNC B1 ;  /* 0x0000000000017941 */ /* 0x000fea0003800000 */
.L_x_278:
        /* <DEDUP_REMOVED lines=10> */
.L_x_281:
[----:B------:R-:W-:Y:S05]  /*7620*/  BSYNC B1 ;  /* 0x0000000000017941 */ /* 0x000fea0003800000 */
.L_x_280:
[----:B01--45:R-:W-:Y:S01]  /*7630*/  IMAD.U32 R7, R22, 0x10000, RZ ;  /* 0x0001000016077824 */ /* 0x033fe200078e00ff */
        /* <DEDUP_REMOVED lines=8> */
.L_x_283:
[----:B------:R-:W-:Y:S05]  /*76c0*/  BSYNC B1 ;  /* 0x0000000000017941 */ /* 0x000fea0003800000 */
.L_x_282:
[----:B0----5:R-:W-:Y:S01]  /*76d0*/  IMAD.U32 R5, R22, 0x10000, RZ ;  /* 0x0001000016057824 */ /* 0x021fe200078e00ff */
[----:B------:R-:W-:Y:S01]  /*76e0*/  ISETP.GT.AND P0, PT, R3, 0x8, P0 ;  /* 0x000000080300780c */ /* 0x000fe20000704270 */
[----:B------:R-:W-:Y:S01]  /*76f0*/  @P1 IMAD.MOV.U32 R4, RZ, RZ, R10 ;  /* 0x000000ffff041224 */ /* 0x000fe200078e000a */
[----:B------:R-:W-:Y:S01]  /*7700*/  BSSY B1, `(.L_x_284) ;  /* 0x0000009000017945 */ /* 0x000fe20003800000 */
[----:B------:R-:W-:-:S04]  /*7710*/  FMUL R5, R5, R152 ;  /* 0x0000009805057220 */ /* 0x000fc80000400000 */
[----:B------:R-:W-:-:S05]  /*7720*/  FFMA R5, R150, R153, R5 ;  /* 0x0000009996057223 */ /* 0x000fca0000000005 */
[----:B------:R-:W-:-:S04]  /*7730*/  F2FP.BF16.F32.PACK_AB R5, RZ, R5 ;  /* 0x00000005ff05723e */ /* 0x000fc800000010ff */
[----:B------:R-:W-:Y:S01]  /*7740*/  PRMT R2, R5, 0x7610, R2 ;  /* 0x0000761005027816 */ /* 0x000fe20000000002 */
[----:B------:R-:W-:-:S05]  /*7750*/  @P1 IMAD.MOV.U32 R5, RZ, RZ, R11 ;  /* 0x000000ffff051224 */ /* 0x000fca00078e000b */
[----:B------:R0:W-:Y:S01]  /*7760*/  @P1 STG.E.U16 desc[UR36][R4.64+0x1f0], R2 ;  /* 0x0001f00204001986 */ /* 0x0001e2000c101524 */
[----:B------:R-:W-:Y:S05]  /*7770*/  @!P0 BRA `(.L_x_285) ;  /* 0x0000000000048947 */ /* 0x000fea0003800000 */
[----:B------:R4:W5:Y:S02]  /*7780*/  LDG.E.LTC128B.U16 R22, desc[UR36][R8.64+0x1f2] ;  /* 0x0001f22408167981 */ /* 0x000964000c1e1520 */
.L_x_285:
[----:B------:R-:W-:Y:S05]  /*7790*/  BSYNC B1 ;  /* 0x0000000000017941 */ /* 0x000fea0003800000 */
.L_x_284:
[----:B------:R-:W-:Y:S05]  /*77a0*/  @!P0 BRA `(.L_x_286) ;  /* 0x0000002400488947 */ /* 0x000fea0003800000 */
[----:B-----5:R-:W-:-:S04]  /*77b0*/  IMAD.U32 R3, R22, 0x10000, RZ ;  /* 0x0001000016037824 */ /* 0x020fc800078e00ff */
[----:B------:R-:W-:-:S04]  /*77c0*/  FMUL R0, R3, R152 ;  /* 0x0000009803007220 */ /* 0x000fc80000400000 */
[----:B------:R-:W-:-:S05]  /*77d0*/  FFMA R0, R151, R153, R0 ;  /* 0x0000009997007223 */ /* 0x000fca0000000000 */
[----:B------:R-:W-:-:S05]  /*77e0*/  F2FP.BF16.F32.PACK_AB R0, RZ, R0 ;  /* 0x00000000ff00723e */ /* 0x000fca00000010ff */
[----:B------:R0:W-:Y:S01]  /*77f0*/  STG.E.U16 desc[UR36][R10.64+0x1f2], R0 ;  /* 0x0001f2000a007986 */ /* 0x0001e2000c101524 */
[----:B------:R-:W-:Y:S05]  /*7800*/  BRA `(.L_x_286) ;  /* 0x0000002400307947 */ /* 0x000fea0003800000 */
.L_x_33:
[----:B------:R-:W-:Y:S01]  /*7810*/  ISETP.GT.AND P0, PT, R0, 0x1, PT ;  /* 0x000000010000780c */ /* 0x000fe20003f04270 */
[----:B------:R-:W-:Y:S01]  /*7820*/  ULDC.64 UR4, c[0x0][0x5c0] ;  /* 0x0001700000047ab9 */ /* 0x000fe20000000a00 */
[-C--:B------:R-:W-:Y:S01]  /*7830*/  FMUL R24, R24, R153.reuse ;  /* 0x0000009918187220 */ /* 0x080fe20000400000 */
[-C--:B------:R-:W-:Y:S01]  /*7840*/  FMUL R25, R25, R153.reuse ;  /* 0x0000009919197220 */ /* 0x080fe20000400000 */
[----:B------:R-:W-:Y:S01]  /*7850*/  ISETP.GT.AND P3, PT, R3, RZ, P0 ;  /* 0x000000ff0300720c */ /* 0x000fe20000764270 */
[-C--:B------:R-:W-:Y:S01]  /*7860*/  FMUL R26, R26, R153.reuse ;  /* 0x000000991a1a7220 */ /* 0x080fe20000400000 */
[----:B------:R-:W-:Y:S01]  /*7870*/  LEA R4, P4, R6, UR4, 0x1 ;  /* 0x0000000406047c11 */ /* 0x000fe2000f8808ff */
[-C--:B------:R-:W-:Y:S01]  /*7880*/  FMUL R27, R27, R153.reuse ;  /* 0x000000991b1b7220 */ /* 0x080fe20000400000 */
[----:B------:R-:W-:Y:S01]  /*7890*/  F2FP.BF16.F32.PACK_AB R24, RZ, R24 ;  /* 0x00000018ff18723e */ /* 0x000fe200000010ff */
[-C--:B------:R-:W-:Y:S01]  /*78a0*/  FMUL R28, R28, R153.reuse ;  /* 0x000000991c1c7220 */ /* 0x080fe20000400000 */
[----:B------:R-:W-:Y:S01]  /*78b0*/  LEA.HI.X R5, R6, UR5, R179, 0x1, P4 ;  /* 0x0000000506057c11 */ /* 0x000fe2000a0f0cb3 */
[----:B------:R-:W-:Y:S01]  /*78c0*/  FMUL R29, R29, R153 ;  /* 0x000000991d1d7220 */ /* 0x000fe20000400000 */
[----:B------:R-:W-:Y:S01]  /*78d0*/  F2FP.BF16.F32.PACK_AB R25, RZ, R25 ;  /* 0x00000019ff19723e */ /* 0x000fe200000010ff */
[-C--:B------:R-:W-:Y:S01]  /*78e0*/  FMUL R30, R30, R153.reuse ;  /* 0x000000991e1e7220 */ /* 0x080fe20000400000 */
[----:B------:R-:W-:Y:S01]  /*78f0*/  SHF.L.U64.HI R11, R10, 0x4, R11 ;  /* 0x000000040a0b7819 */ /* 0x000fe2000001020b */
[----:B------:R-:W-:Y:S01]  /*7900*/  @P1 STG.E.U16 desc[UR36][R4.64], R24 ;  /* 0x0000001804001986 */ /* 0x000fe2000c101524 */
[----:B------:R-:W-:Y:S01]  /*7910*/  ISETP.GT.AND P1, PT, R0, 0x8, PT ;  /* 0x000000080000780c */ /* 0x000fe20003f24270 */
[-C--:B------:R-:W-:Y:S01]  /*7920*/  FMUL R31, R31, R153.reuse ;  /* 0x000000991f1f7220 */ /* 0x080fe20000400000 */
[C---:B------:R-:W-:Y:S01]  /*7930*/  ISETP.GT.AND P4, PT, R3.reuse, 0x8, P0 ;  /* 0x000000080300780c */ /* 0x040fe20000784270 */
[----:B------:R-:W-:Y:S01]  /*7940*/  @P3 STG.E.U16 desc[UR36][R4.64+0x2], R25 ;  /* 0x0000021904003986 */ /* 0x000fe2000c101524 */
[----:B------:R-:W-:Y:S01]  /*7950*/  LEA R6, P3, R10, R4, 0x4 ;  /* 0x000000040a067211 */ /* 0x000fe200078620ff */
[-C--:B------:R-:W-:Y:S01]  /*7960*/  FMUL R32, R32, R153.reuse ;  /* 0x0000009920207220 */ /* 0x080fe20000400000 */
[----:B------:R-:W-:Y:S01]  /*7970*/  ISETP.GT.AND P2, PT, R3, 0x8, P2 ;  /* 0x000000080300780c */ /* 0x000fe20001744270 */
[-C--:B------:R-:W-:Y:S01]  /*7980*/  FMUL R33, R33, R153.reuse ;  /* 0x0000009921217220 */ /* 0x080fe20000400000 */
[----:B------:R-:W-:Y:S01]  /*7990*/  ISETP.GT.AND P0, PT, R0, 0x9, PT ;  /* 0x000000090000780c */ /* 0x000fe20003f04270 */
[----:B------:R-:W-:Y:S01]  /*79a0*/  IMAD.X R7, R11, 0x1, R5, P3 ;  /* 0x000000010b077824 */ /* 0x000fe200018e0605 */
[C---:B------:R-:W-:Y:S01]  /*79b0*/  ISETP.GT.AND P5, PT, R3.reuse, RZ, P1 ;  /* 0x000000ff0300720c */ /* 0x040fe20000fa4270 */
[-C--:B------:R-:W-:Y:S01]  /*79c0*/  FMUL R34, R34, R153.reuse ;  /* 0x0000009922227220 */ /* 0x080fe20000400000 */
[----:B------:R-:W-:Y:S01]  /*79d0*/  ISETP.GT.AND P3, PT, R3, RZ, P0 ;  /* 0x000000ff0300720c */ /* 0x000fe20000764270 */
[-C--:B------:R-:W-:Y:S01]  /*79e0*/  FMUL R35, R35, R153.reuse ;  /* 0x0000009923237220 */ /* 0x080fe20000400000 */
[----:B------:R-:W-:Y:S01]  /*79f0*/  F2FP.BF16.F32.PACK_AB R26, RZ, R26 ;  /* 0x0000001aff1a723e */ /* 0x000fe200000010ff */
[----:B------:R-:W-:Y:S01]  /*7a00*/  FMUL R36, R36, R153 ;  /* 0x0000009924247220 */ /* 0x000fe20000400000 */
[----:B------:R-:W-:Y:S01]  /*7a10*/  F2FP.BF16.F32.PACK_AB R27, RZ, R27 ;  /* 0x0000001bff1b723e */ /* 0x000fe200000010ff */
[----:B------:R-:W-:Y:S01]  /*7a20*/  FMUL R37, R37, R153 ;  /* 0x0000009925257220 */ /* 0x000fe20000400000 */
[----:B------:R-:W-:Y:S01]  /*7a30*/  F2FP.BF16.F32.PACK_AB R28, RZ, R28 ;  /* 0x0000001cff1c723e */ /* 0x000fe200000010ff */
[----:B------:R-:W-:Y:S01]  /*7a40*/  @P2 STG.E.U16 desc[UR36][R6.64], R26 ;  /* 0x0000001a06002986 */ /* 0x000fe2000c101524 */
[----:B------:R-:W-:Y:S01]  /*7a50*/  F2FP.BF16.F32.PACK_AB R29, RZ, R29 ;  /* 0x0000001dff1d723e */ /* 0x000fe200000010ff */
[-C--:B------:R-:W-:Y:S01]  /*7a60*/  FMUL R38, R38, R153.reuse ;  /* 0x0000009926267220 */ /* 0x080fe20000400000 */
[----:B------:R-:W-:Y:S01]  /*7a70*/  ISETP.GT.AND P2, PT, R3, 0x8, P1 ;  /* 0x000000080300780c */ /* 0x000fe20000f44270 */
[----:B------:R-:W-:Y:S01]  /*7a80*/  @P4 STG.E.U16 desc[UR36][R6.64+0x2], R27 ;  /* 0x0000021b06004986 */ /* 0x000fe2000c101524 */
[----:B------:R-:W-:Y:S01]  /*7a90*/  ISETP.GT.AND P1, PT, R0, 0x10, PT ;  /* 0x000000100000780c */ /* 0x000fe20003f24270 */
[-C--:B------:R-:W-:Y:S01]  /*7aa0*/  FMUL R39, R39, R153.reuse ;  /* 0x0000009927277220 */ /* 0x080fe20000400000 */
[----:B------:R-:W-:Y:S01]  /*7ab0*/  F2FP.BF16.F32.PACK_AB R30, RZ, R30 ;  /* 0x0000001eff1e723e */ /* 0x000fe200000010ff */
[----:B------:R-:W-:Y:S01]  /*7ac0*/  @P5 STG.E.U16 desc[UR36][R4.64+0x10], R28 ;  /* 0x0000101c04005986 */ /* 0x000fe2000c101524 */
[C---:B------:R-:W-:Y:S01]  /*7ad0*/  ISETP.GT.AND P4, PT, R3.reuse, RZ, P1 ;  /* 0x000000ff0300720c */ /* 0x040fe20000f84270 */
[----:B------:R-:W-:Y:S01]  /*7ae0*/  FMUL R40, R40, R153 ;  /* 0x0000009928287220 */ /* 0x000fe20000400000 */
[----:B------:R-:W-:Y:S01]  /*7af0*/  F2FP.BF16.F32.PACK_AB R31, RZ, R31 ;  /* 0x0000001fff1f723e */ /* 0x000fe200000010ff */
[----:B------:R-:W-:Y:S01]  /*7b00*/  @P3 STG.E.U16 desc[UR36][R4.64+0x12], R29 ;  /* 0x0000121d04003986 */ /* 0x000fe2000c101524 */
[----:B------:R-:W-:Y:S01]  /*7b10*/  ISETP.GT.AND P3, PT, R3, 0x8, P0 ;  /* 0x000000080300780c */ /* 0x000fe20000764270 */
[-C--:B------:R-:W-:Y:S01]  /*7b20*/  FMUL R41, R41, R153.reuse ;  /* 0x0000009929297220 */ /* 0x080fe20000400000 */
[----:B------:R-:W-:Y:S01]  /*7b30*/  ISETP.GT.AND P0, PT, R0, 0x11, PT ;  /* 0x000000110000780c */ /* 0x000fe20003f04270 */
[----:B------:R-:W-:Y:S01]  /*7b40*/  @P2 STG.E.U16 desc[UR36][R6.64+0x10], R30 ;  /* 0x0000101e06002986 */ /* 0x000fe2000c101524 */
[----:B------:R-:W-:Y:S01]  /*7b50*/  F2FP.BF16.F32.PACK_AB R32, RZ, R32 ;  /* 0x00000020ff20723e */ /* 0x000fe200000010ff */
[-C--:B------:R-:W-:Y:S01]  /*7b60*/  FMUL R42, R42, R153.reuse ;  /* 0x000000992a2a7220 */ /* 0x080fe20000400000 */
[----:B------:R-:W-:Y:S01]  /*7b70*/  ISETP.GT.AND P5, PT, R3, RZ, P0 ;  /* 0x000000ff0300720c */ /* 0x000fe200007a4270 */
[-C--:B------:R-:W-:Y:S01]  /*7b80*/  FMUL R43, R43, R153.reuse ;  /* 0x000000992b2b7220 */ /* 0x080fe20000400000 */
[----:B------:R-:W-:Y:S01]  /*7b90*/  ISETP.GT.AND P2, PT, R3, 0x8, P1 ;  /* 0x000000080300780c */ /* 0x000fe20000f44270 */
[-C--:B------:R-:W-:Y:S01]  /*7ba0*/  FMUL R44, R44, R153.reuse ;  /* 0x000000992c2c7220 */ /* 0x080fe20000400000 */
[----:B------:R-:W-:Y:S01]  /*7bb0*/  ISETP.GT.AND P1, PT, R0, 0x18, PT ;  /* 0x000000180000780c */ /* 0x000fe20003f24270 */
[----:B------:R-:W-:Y:S01]  /*7bc0*/  FMUL R45, R45, R153 ;  /* 0x000000992d2d7220 */ /* 0x000fe20000400000 */
[----:B------:R-:W-:Y:S01]  /*7bd0*/  F2FP.BF16.F32.PACK_AB R33, RZ, R33 ;  /* 0x00000021ff21723e */ /* 0x000fe200000010ff */
[----:B------:R-:W-:Y:S01]  /*7be0*/  @P3 STG.E.U16 desc[UR36][R6.64+0x12], R31 ;  /* 0x0000121f06003986 */ /* 0x000fe2000c101524 */
[C---:B------:R-:W-:Y:S01]  /*7bf0*/  ISETP.GT.AND P3, PT, R3.reuse, 0x8, P0 ;  /* 0x000000080300780c */ /* 0x040fe20000764270 */
[-C--:B------:R-:W-:Y:S01]  /*7c00*/  FMUL R46, R46, R153.reuse ;  /* 0x000000992e2e7220 */ /* 0x080fe20000400000 */
[----:B------:R-:W-:Y:S01]  /*7c10*/  ISETP.GT.AND P0, PT, R0, 0x19, PT ;  /* 0x000000190000780c */ /* 0x000fe20003f04270 */
[----:B------:R-:W-:Y:S01]  /*7c20*/  @P4 STG.E.U16 desc[UR36][R4.64+0x20], R32 ;  /* 0x0000202004004986 */ /* 0x000fe2000c101524 */
[----:B------:R-:W-:Y:S01]  /*7c30*/  ISETP.GT.AND P4, PT, R3, RZ, P1 ;  /* 0x000000ff0300720c */ /* 0x000fe20000f84270 */
[-C--:B------:R-:W-:Y:S01]  /*7c40*/  FMUL R47, R47, R153.reuse ;  /* 0x000000992f2f7220 */ /* 0x080fe20000400000 */
[----:B------:R-:W-:Y:S01]  /*7c50*/  F2FP.BF16.F32.PACK_AB R34, RZ, R34 ;  /* 0x00000022ff22723e */ /* 0x000fe200000010ff */
[----:B------:R-:W-:Y:S01]  /*7c60*/  @P5 STG.E.U16 desc[UR36][R4.64+0x22], R33 ;  /* 0x0000222104005986 */ /* 0x000fe2000c101524 */
[----:B------:R-:W-:Y:S01]  /*7c70*/  ISETP.GT.AND P5, PT, R3, RZ, P0 ;  /* 0x000000ff0300720c */ /* 0x000fe200007a4270 */
[----:B------:R-:W-:Y:S01]  /*7c80*/  FMUL R48, R48, R153 ;  /* 0x0000009930307220 */ /* 0x000fe20000400000 */
[----:B------:R-:W-:Y:S01]  /*7c90*/  F2FP.BF16.F32.PACK_AB R35, RZ, R35 ;  /* 0x00000023ff23723e */ /* 0x000fe200000010ff */
[----:B------:R-:W-:Y:S01]  /*7ca0*/  @P2 STG.E.U16 desc[UR36][R6.64+0x20], R34 ;  /* 0x0000202206002986 */ /* 0x000fe2000c101524 */
[----:B------:R-:W-:Y:S01]  /*7cb0*/  F2FP.BF16.F32.PACK_AB R36, RZ, R36 ;  /* 0x00000024ff24723e */ /* 0x000fe200000010ff */
[-C--:B------:R-:W-:Y:S01]  /*7cc0*/  FMUL R49, R49, R153.reuse ;  /* 0x0000009931317220 */ /* 0x080fe20000400000 */
[C---:B------:R-:W-:Y:S01]  /*7cd0*/  ISETP.GT.AND P2, PT, R3.reuse, 0x8, P1 ;  /* 0x000000080300780c */ /* 0x040fe20000f44270 */
[----:B------:R-:W-:Y:S01]  /*7ce0*/  @P3 STG.E.U16 desc[UR36][R6.64+0x22], R35 ;  /* 0x0000222306003986 */ /* 0x000fe2000c101524 */
[----:B------:R-:W-:Y:S01]  /*7cf0*/  ISETP.GT.AND P1, PT, R0, 0x20, PT ;  /* 0x000000200000780c */ /* 0x000fe20003f24270 */
[----:B------:R-:W-:Y:S01]  /*7d00*/  FMUL R50, R50, R153 ;  /* 0x0000009932327220 */ /* 0x000fe20000400000 */
[----:B------:R-:W-:Y:S01]  /*7d10*/  F2FP.BF16.F32.PACK_AB R37, RZ, R37 ;  /* 0x00000025ff25723e */ /* 0x000fe200000010ff */
[----:B------:R-:W-:Y:S01]  /*7d20*/  @P4 STG.E.U16 desc[UR36][R4.64+0x30], R36 ;  /* 0x0000302404004986 */ /* 0x000fe2000c101524 */
[----:B------:R-:W-:Y:S01]  /*7d30*/  ISETP.GT.AND P3, PT, R3, 0x8, P0 ;  /* 0x000000080300780c */ /* 0x000fe20000764270 */
[-C--:B------:R-:W-:Y:S01]  /*7d40*/  FMUL R51, R51, R153.reuse ;  /* 0x0000009933337220 */ /* 0x080fe20000400000 */
[----:B------:R-:W-:Y:S01]  /*7d50*/  ISETP.GT.AND P0, PT, R0, 0x21, PT ;  /* 0x000000210000780c */ /* 0x000fe20003f04270 */
[----:B------:R-:W-:Y:S01]  /*7d60*/  @P5 STG.E.U16 desc[UR36][R4.64+0x32], R37 ;  /* 0x0000322504005986 */ /* 0x000fe2000c101524 */
[----:B------:R-:W-:Y:S01]  /*7d70*/  ISETP.GT.AND P4, PT, R3, RZ, P1 ;  /* 0x000000ff0300720c */ /* 0x000fe20000f84270 */
[-C--:B------:R-:W-:Y:S01]  /*7d80*/  FMUL R52, R52, R153.reuse ;  /* 0x0000009934347220 */ /* 0x080fe20000400000 */
[----:B------:R-:W-:Y:S01]  /*7d90*/  F2FP.BF16.F32.PACK_AB R38, RZ, R38 ;  /* 0x00000026ff26723e */ /* 0x000fe200000010ff */
[-C--:B------:R-:W-:Y:S01]  /*7da0*/  FMUL R53, R53, R153.reuse ;  /* 0x0000009935357220 */ /* 0x080fe20000400000 */
        /* <DEDUP_REMOVED lines=325> */
[----:B------:R-:W-:Y:S01]  /*9200*/  FMUL R151, R151, R153 ;  /* 0x0000009997977220 */ /* 0x000fe20000400000 */
[----:B------:R-:W-:Y:S01]  /*9210*/  ISETP.GT.AND P2, PT, R3, 0x8, P1 ;  /* 0x000000080300780c */ /* 0x000fe20000f44270 */
[----:B------:R-:W-:Y:S01]  /*9220*/  @P3 STG.E.U16 desc[UR36][R6.64+0x132], R103 ;  /* 0x0001326706003986 */ /* 0x000fe2000c101524 */
[----:B------:R-:W-:-:S02]  /*9230*/  ISETP.GT.AND P1, PT, R0, 0xa8, PT ;  /* 0x000000a80000780c */ /* 0x000fc40003f24270 */
[----:B------:R-:W-:Y:S01]  /*9240*/  F2FP.BF16.F32.PACK_AB R105, RZ, R105 ;  /* 0x00000069ff69723e */ /* 0x000fe200000010ff */
[----:B------:R-:W-:Y:S01]  /*9250*/  @P4 STG.E.U16 desc[UR36][R4.64+0x140], R104 ;  /* 0x0001406804004986 */ /* 0x000fe2000c101524 */
[C---:B------:R-:W-:Y:S02]  /*9260*/  ISETP.GT.AND P3, PT, R3.reuse, 0x8, P0 ;  /* 0x000000080300780c */ /* 0x040fe40000764270 */
[----:B------:R-:W-:Y:S01]  /*9270*/  ISETP.GT.AND P0, PT, R0, 0xa9, PT ;  /* 0x000000a90000780c */ /* 0x000fe20003f04270 */
[----:B------:R-:W-:Y:S01]  /*9280*/  @P5 STG.E.U16 desc[UR36][R4.64+0x142], R105 ;  /* 0x0001426904005986 */ /* 0x000fe2000c101524 */
[C---:B------:R-:W-:Y:S02]  /*9290*/  ISETP.GT.AND P4, PT, R3.reuse, RZ, P1 ;  /* 0x000000ff0300720c */ /* 0x040fe40000f84270 */
[----:B------:R-:W-:Y:S02]  /*92a0*/  F2FP.BF16.F32.PACK_AB R106, RZ, R106 ;  /* 0x0000006aff6a723e */ /* 0x000fe400000010ff */
[----:B------:R-:W-:-:S02]  /*92b0*/  ISETP.GT.AND P5, PT, R3, RZ, P0 ;  /* 0x000000ff0300720c */ /* 0x000fc400007a4270 */
[----:B------:R-:W-:Y:S01]  /*92c0*/  F2FP.BF16.F32.PACK_AB R107, RZ, R107 ;  /* 0x0000006bff6b723e */ /* 0x000fe200000010ff */
[----:B------:R-:W-:Y:S01]  /*92d0*/  @P2 STG.E.U16 desc[UR36][R6.64+0x140], R106 ;  /* 0x0001406a06002986 */ /* 0x000fe2000c101524 */
[----:B------:R-:W-:Y:S02]  /*92e0*/  F2FP.BF16.F32.PACK_AB R108, RZ, R108 ;  /* 0x0000006cff6c723e */ /* 0x000fe400000010ff */
[C---:B------:R-:W-:Y:S01]  /*92f0*/  ISETP.GT.AND P2, PT, R3.reuse, 0x8, P1 ;  /* 0x000000080300780c */ /* 0x040fe20000f44270 */
[----:B------:R-:W-:Y:S01]  /*9300*/  @P3 STG.E.U16 desc[UR36][R6.64+0x142], R107 ;  /* 0x0001426b06003986 */ /* 0x000fe2000c101524 */
[----:B------:R-:W-:Y:S02]  /*9310*/  ISETP.GT.AND P1, PT, R0, 0xb0, PT ;  /* 0x000000b00000780c */ /* 0x000fe40003f24270 */
[----:B------:R-:W-:Y:S01]  /*9320*/  F2FP.BF16.F32.PACK_AB R109, RZ, R109 ;  /* 0x0000006dff6d723e */ /* 0x000fe200000010ff */
[----:B------:R-:W-:Y:S01]  /*9330*/  @P4 STG.E.U16 desc[UR36][R4.64+0x150], R108 ;  /* 0x0001506c04004986 */ /* 0x000fe2000c101524 */
[----:B------:R-:W-:-:S02]  /*9340*/  ISETP.GT.AND P3, PT, R3, 0x8, P0 ;  /* 0x000000080300780c */ /* 0x000fc40000764270 */
[----:B------:R-:W-:Y:S01]  /*9350*/  ISETP.GT.AND P0, PT, R0, 0xb1, PT ;  /* 0x000000b10000780c */ /* 0x000fe20003f04270 */
[----:B------:R-:W-:Y:S01]  /*9360*/  @P5 STG.E.U16 desc[UR36][R4.64+0x152], R109 ;  /* 0x0001526d04005986 */ /* 0x000fe2000c101524 */
[C---:B------:R-:W-:Y:S02]  /*9370*/  ISETP.GT.AND P4, PT, R3.reuse, RZ, P1 ;  /* 0x000000ff0300720c */ /* 0x040fe40000f84270 */
[----:B------:R-:W-:Y:S02]  /*9380*/  F2FP.BF16.F32.PACK_AB R110, RZ, R110 ;  /* 0x0000006eff6e723e */ /* 0x000fe400000010ff */
[----:B------:R-:W-:Y:S02]  /*9390*/  ISETP.GT.AND P5, PT, R3, RZ, P0 ;  /* 0x000000ff0300720c */ /* 0x000fe400007a4270 */
[----:B------:R-:W-:Y:S01]  /*93a0*/  F2FP.BF16.F32.PACK_AB R111, RZ, R111 ;  /* 0x0000006fff6f723e */ /* 0x000fe200000010ff */
[----:B------:R-:W-:Y:S01]  /*93b0*/  @P2 STG.E.U16 desc[UR36][R6.64+0x150], R110 ;  /* 0x0001506e06002986 */ /* 0x000fe2000c101524 */
[----:B------:R-:W-:-:S02]  /*93c0*/  F2FP.BF16.F32.PACK_AB R112, RZ, R112 ;  /* 0x00000070ff70723e */ /* 0x000fc400000010ff */
[C---:B------:R-:W-:Y:S01]  /*93d0*/  ISETP.GT.AND P2, PT, R3.reuse, 0x8, P1 ;  /* 0x000000080300780c */ /* 0x040fe20000f44270 */
[----:B------:R-:W-:Y:S01]  /*93e0*/  @P3 STG.E.U16 desc[UR36][R6.64+0x152], R111 ;  /* 0x0001526f06003986 */ /* 0x000fe2000c101524 */
[C---:B------:R-:W-:Y:S02]  /*93f0*/  ISETP.GT.AND P1, PT, R0.reuse, 0xb8, PT ;  /* 0x000000b80000780c */ /* 0x040fe40003f24270 */
[----:B------:R-:W-:Y:S01]  /*9400*/  F2FP.BF16.F32.PACK_AB R113, RZ, R113 ;  /* 0x00000071ff71723e */ /* 0x000fe200000010ff */
[----:B------:R-:W-:Y:S01]  /*9410*/  @P4 STG.E.U16 desc[UR36][R4.64+0x160], R112 ;  /* 0x0001607004004986 */ /* 0x000fe2000c101524 */
[C---:B------:R-:W-:Y:S02]  /*9420*/  ISETP.GT.AND P3, PT, R3.reuse, 0x8, P0 ;  /* 0x000000080300780c */ /* 0x040fe40000764270 */
[----:B------:R-:W-:Y:S01]  /*9430*/  ISETP.GT.AND P0, PT, R0, 0xb9, PT ;  /* 0x000000b90000780c */ /* 0x000fe20003f04270 */
[----:B------:R-:W-:Y:S01]  /*9440*/  @P5 STG.E.U16 desc[UR36][R4.64+0x162], R113 ;  /* 0x0001627104005986 */ /* 0x000fe2000c101524 */
[----:B------:R-:W-:-:S02]  /*9450*/  ISETP.GT.AND P4, PT, R3, RZ, P1 ;  /* 0x000000ff0300720c */ /* 0x000fc40000f84270 */
[----:B------:R-:W-:Y:S02]  /*9460*/  F2FP.BF16.F32.PACK_AB R114, RZ, R114 ;  /* 0x00000072ff72723e */ /* 0x000fe400000010ff */
[C---:B------:R-:W-:Y:S02]  /*9470*/  ISETP.GT.AND P5, PT, R3.reuse, RZ, P0 ;  /* 0x000000ff0300720c */ /* 0x040fe400007a4270 */
[----:B------:R-:W-:Y:S01]  /*9480*/  F2FP.BF16.F32.PACK_AB R115, RZ, R115 ;  /* 0x00000073ff73723e */ /* 0x000fe200000010ff */
[----:B------:R-:W-:Y:S01]  /*9490*/  @P2 STG.E.U16 desc[UR36][R6.64+0x160], R114 ;  /* 0x0001607206002986 */ /* 0x000fe2000c101524 */
[----:B------:R-:W-:Y:S02]  /*94a0*/  F2FP.BF16.F32.PACK_AB R116, RZ, R116 ;  /* 0x00000074ff74723e */ /* 0x000fe400000010ff */
        /* <DEDUP_REMOVED lines=65> */
[----:B------:R-:W-:Y:S02]  /*98c0*/  ISETP.GT.AND P5, PT, R3, RZ, P0 ;  /* 0x000000ff0300720c */ /* 0x000fe400007a4270 */
[----:B------:R-:W-:Y:S02]  /*98d0*/  F2FP.BF16.F32.PACK_AB R134, RZ, R134 ;  /* 0x00000086ff86723e */ /* 0x000fe400000010ff */
[----:B------:R-:W-:Y:S02]  /*98e0*/  F2FP.BF16.F32.PACK_AB R135, RZ, R135 ;  /* 0x00000087ff87723e */ /* 0x000fe400000010ff */
[----:B------:R-:W-:Y:S01]  /*98f0*/  F2FP.BF16.F32.PACK_AB R136, RZ, R136 ;  /* 0x00000088ff88723e */ /* 0x000fe200000010ff */
[----:B------:R-:W-:Y:S01]  /*9900*/  @P2 STG.E.U16 desc[UR36][R6.64+0x1b0], R134 ;  /* 0x0001b08606002986 */ /* 0x000fe2000c101524 */
[----:B------:R-:W-:-:S02]  /*9910*/  F2FP.BF16.F32.PACK_AB R137, RZ, R137 ;  /* 0x00000089ff89723e */ /* 0x000fc400000010ff */
[C---:B------:R-:W-:Y:S01]  /*9920*/  ISETP.GT.AND P1, PT, R3.reuse, 0x8, P1 ;  /* 0x000000080300780c */ /* 0x040fe20000f24270 */
[----:B------:R-:W-:Y:S01]  /*9930*/  @P3 STG.E.U16 desc[UR36][R6.64+0x1b2], R135 ;  /* 0x0001b28706003986 */ /* 0x000fe2000c101524 */
[C---:B------:R-:W-:Y:S02]  /*9940*/  ISETP.GT.AND P2, PT, R3.reuse, 0x8, P0 ;  /* 0x000000080300780c */ /* 0x040fe40000744270 */
[C---:B------:R-:W-:Y:S01]  /*9950*/  ISETP.GT.AND P0, PT, R0.reuse, 0xe9, PT ;  /* 0x000000e90000780c */ /* 0x040fe20003f04270 */
[----:B------:R-:W-:Y:S01]  /*9960*/  @P4 STG.E.U16 desc[UR36][R4.64+0x1c0], R136 ;  /* 0x0001c08804004986 */ /* 0x000fe2000c101524 */
[----:B------:R-:W-:Y:S02]  /*9970*/  ISETP.GT.AND P4, PT, R0, 0xe8, PT ;  /* 0x000000e80000780c */ /* 0x000fe40003f84270 */
[----:B------:R-:W-:Y:S01]  /*9980*/  F2FP.BF16.F32.PACK_AB R138, RZ, R138 ;  /* 0x0000008aff8a723e */ /* 0x000fe200000010ff */
[----:B------:R-:W-:Y:S01]  /*9990*/  @P5 STG.E.U16 desc[UR36][R4.64+0x1c2], R137 ;  /* 0x0001c28904005986 */ /* 0x000fe2000c101524 */
[----:B------:R-:W-:-:S02]  /*99a0*/  ISETP.GT.AND P5, PT, R3, RZ, P4 ;  /* 0x000000ff0300720c */ /* 0x000fc400027a4270 */
[----:B------:R-:W-:Y:S01]  /*99b0*/  F2FP.BF16.F32.PACK_AB R139, RZ, R139 ;  /* 0x0000008bff8b723e */ /* 0x000fe200000010ff */
[----:B------:R-:W-:Y:S01]  /*99c0*/  @P1 STG.E.U16 desc[UR36][R6.64+0x1c0], R138 ;  /* 0x0001c08a06001986 */ /* 0x000fe2000c101524 */
[----:B------:R-:W-:Y:S02]  /*99d0*/  F2FP.BF16.F32.PACK_AB R140, RZ, R140 ;  /* 0x0000008cff8c723e */ /* 0x000fe400000010ff */
[C---:B------:R-:W-:Y:S01]  /*99e0*/  ISETP.GT.AND P3, PT, R3.reuse, RZ, P0 ;  /* 0x000000ff0300720c */ /* 0x040fe20000764270 */
[----:B------:R-:W-:Y:S01]  /*99f0*/  @P2 STG.E.U16 desc[UR36][R6.64+0x1c2], R139 ;  /* 0x0001c28b06002986 */ /* 0x000fe2000c101524 */
[C---:B------:R-:W-:Y:S02]  /*9a00*/  ISETP.GT.AND P4, PT, R3.reuse, 0x8, P4 ;  /* 0x000000080300780c */ /* 0x040fe40002784270 */
[----:B------:R-:W-:Y:S02]  /*9a10*/  F2FP.BF16.F32.PACK_AB R141, RZ, R141 ;  /* 0x0000008dff8d723e */ /* 0x000fe400000010ff */
[----:B------:R-:W-:Y:S01]  /*9a20*/  F2FP.BF16.F32.PACK_AB R142, RZ, R142 ;  /* 0x0000008eff8e723e */ /* 0x000fe200000010ff */
[----:B------:R-:W-:Y:S01]  /*9a30*/  @P5 STG.E.U16 desc[UR36][R4.64+0x1d0], R140 ;  /* 0x0001d08c04005986 */ /* 0x000fe2000c101524 */
[----:B------:R-:W-:-:S02]  /*9a40*/  ISETP.GT.AND P5, PT, R3, 0x8, P0 ;  /* 0x000000080300780c */ /* 0x000fc400007a4270 */
[----:B------:R-:W-:Y:S02]  /*9a50*/  F2FP.BF16.F32.PACK_AB R143, RZ, R143 ;  /* 0x0000008fff8f723e */ /* 0x000fe400000010ff */
[C---:B------:R-:W-:Y:S01]  /*9a60*/  ISETP.GT.AND P0, PT, R0.reuse, 0xf1, PT ;  /* 0x000000f10000780c */ /* 0x040fe20003f04270 */
[----:B------:R-:W-:Y:S01]  /*9a70*/  @P3 STG.E.U16 desc[UR36][R4.64+0x1d2], R141 ;  /* 0x0001d28d04003986 */ /* 0x000fe2000c101524 */
[----:B------:R-:W-:Y:S02]  /*9a80*/  ISETP.GT.AND P3, PT, R0, 0xf0, PT ;  /* 0x000000f00000780c */ /* 0x000fe40003f64270 */
[----:B------:R-:W-:Y:S01]  /*9a90*/  F2FP.BF16.F32.PACK_AB R144, RZ, R144 ;  /* 0x00000090ff90723e */ /* 0x000fe200000010ff */
[----:B------:R-:W-:Y:S01]  /*9aa0*/  @P4 STG.E.U16 desc[UR36][R6.64+0x1d0], R142 ;  /* 0x0001d08e06004986 */ /* 0x000fe2000c101524 */
[C---:B------:R-:W-:Y:S02]  /*9ab0*/  ISETP.GT.AND P4, PT, R3.reuse, RZ, P3 ;  /* 0x000000ff0300720c */ /* 0x040fe40001f84270 */
[C---:B------:R-:W-:Y:S01]  /*9ac0*/  ISETP.GT.AND P3, PT, R3.reuse, 0x8, P3 ;  /* 0x000000080300780c */ /* 0x040fe20001f64270 */
[----:B------:R-:W-:Y:S01]  /*9ad0*/  @P5 STG.E.U16 desc[UR36][R6.64+0x1d2], R143 ;  /* 0x0001d28f06005986 */ /* 0x000fe2000c101524 */
[----:B------:R-:W-:-:S02]  /*9ae0*/  ISETP.GT.AND P5, PT, R3, RZ, P0 ;  /* 0x000000ff0300720c */ /* 0x000fc400007a4270 */
[----:B------:R-:W-:Y:S02]  /*9af0*/  F2FP.BF16.F32.PACK_AB R145, RZ, R145 ;  /* 0x00000091ff91723e */ /* 0x000fe400000010ff */
[C---:B------:R-:W-:Y:S02]  /*9b00*/  ISETP.GT.AND P0, PT, R3.reuse, 0x8, P0 ;  /* 0x000000080300780c */ /* 0x040fe40000704270 */
[C---:B------:R-:W-:Y:S02]  /*9b10*/  ISETP.GT.AND P1, PT, R0.reuse, 0xf9, PT ;  /* 0x000000f90000780c */ /* 0x040fe40003f24270 */
[----:B------:R-:W-:Y:S01]  /*9b20*/  ISETP.GT.AND P2, PT, R0, 0xf8, PT ;  /* 0x000000f80000780c */ /* 0x000fe20003f44270 */
[----:B------:R-:W-:Y:S01]  /*9b30*/  @P4 STG.E.U16 desc[UR36][R4.64+0x1e0], R144 ;  /* 0x0001e09004004986 */ /* 0x000fe2000c101524 */
[C---:B------:R-:W-:Y:S01]  /*9b40*/  ISETP.GT.AND P4, PT, R3.reuse, RZ, P1 ;  /* 0x000000ff0300720c */ /* 0x040fe20000f84270 */
[----:B------:R-:W-:Y:S01]  /*9b50*/  @P3 IMAD.MOV.U32 R2, RZ, RZ, R6 ;  /* 0x000000ffff023224 */ /* 0x000fe200078e0006 */
[C---:B------:R-:W-:Y:S01]  /*9b60*/  ISETP.GT.AND P1, PT, R3.reuse, 0x8, P1 ;  /* 0x000000080300780c */ /* 0x040fe20000f24270 */
[----:B------:R-:W-:Y:S01]  /*9b70*/  @P5 STG.E.U16 desc[UR36][R4.64+0x1e2], R145 ;  /* 0x0001e29104005986 */ /* 0x000fe2000c101524 */
[----:B------:R-:W-:-:S02]  /*9b80*/  ISETP.GT.AND P5, PT, R3, RZ, P2 ;  /* 0x000000ff0300720c */ /* 0x000fc400017a4270 */
[----:B------:R-:W-:Y:S01]  /*9b90*/  ISETP.GT.AND P2, PT, R3, 0x8, P2 ;  /* 0x000000080300780c */ /* 0x000fe20001744270 */
[----:B------:R-:W-:Y:S01]  /*9ba0*/  @P3 IMAD.MOV.U32 R3, RZ, RZ, R7 ;  /* 0x000000ffff033224 */ /* 0x000fe200078e0007 */
[----:B------:R-:W-:Y:S02]  /*9bb0*/  F2FP.BF16.F32.PACK_AB R146, RZ, R146 ;  /* 0x00000092ff92723e */ /* 0x000fe400000010ff */
[----:B------:R-:W-:Y:S02]  /*9bc0*/  F2FP.BF16.F32.PACK_AB R147, RZ, R147 ;  /* 0x00000093ff93723e */ /* 0x000fe400000010ff */
[----:B------:R-:W-:Y:S01]  /*9bd0*/  F2FP.BF16.F32.PACK_AB R148, RZ, R148 ;  /* 0x00000094ff94723e */ /* 0x000fe200000010ff */
[----:B------:R0:W-:Y:S01]  /*9be0*/  @P3 STG.E.U16 desc[UR36][R2.64+0x1e0], R146 ;  /* 0x0001e09202003986 */ /* 0x0001e2000c101524 */
[----:B------:R-:W-:Y:S02]  /*9bf0*/  F2FP.BF16.F32.PACK_AB R149, RZ, R149 ;  /* 0x00000095ff95723e */ /* 0x000fe400000010ff */
[----:B------:R-:W-:-:S02]  /*9c00*/  F2FP.BF16.F32.PACK_AB R150, RZ, R150 ;  /* 0x00000096ff96723e */ /* 0x000fc400000010ff */
[----:B------:R-:W-:Y:S01]  /*9c10*/  F2FP.BF16.F32.PACK_AB R151, RZ, R151 ;  /* 0x00000097ff97723e */ /* 0x000fe200000010ff */
[----:B0-----:R-:W-:Y:S02]  /*9c20*/  @P0 IMAD.MOV.U32 R2, RZ, RZ, R6 ;  /* 0x000000ffff020224 */ /* 0x001fe400078e0006 */
[----:B------:R-:W-:-:S05]  /*9c30*/  @P0 IMAD.MOV.U32 R3, RZ, RZ, R7 ;  /* 0x000000ffff030224 */ /* 0x000fca00078e0007 */
[----:B------:R0:W-:Y:S02]  /*9c40*/  @P0 STG.E.U16 desc[UR36][R2.64+0x1e2], R147 ;  /* 0x0001e29302000986 */ /* 0x0001e4000c101524 */
[----:B0-----:R-:W-:Y:S02]  /*9c50*/  @P5 IMAD.MOV.U32 R2, RZ, RZ, R4 ;  /* 0x000000ffff025224 */ /* 0x001fe400078e0004 */
[----:B------:R-:W-:-:S05]  /*9c60*/  @P5 IMAD.MOV.U32 R3, RZ, RZ, R5 ;  /* 0x000000ffff035224 */ /* 0x000fca00078e0005 */
[----:B------:R0:W-:Y:S04]  /*9c70*/  @P5 STG.E.U16 desc[UR36][R2.64+0x1f0], R148 ;  /* 0x0001f09402005986 */ /* 0x0001e8000c101524 */
[----:B------:R1:W-:Y:S01]  /*9c80*/  @P4 STG.E.U16 desc[UR36][R4.64+0x1f2], R149 ;  /* 0x0001f29504004986 */ /* 0x0003e2000c101524 */
[----:B0-----:R-:W-:Y:S02]  /*9c90*/  @P2 IMAD.MOV.U32 R2, RZ, RZ, R6 ;  /* 0x000000ffff022224 */ /* 0x001fe400078e0006 */
[----:B------:R-:W-:-:S05]  /*9ca0*/  @P2 IMAD.MOV.U32 R3, RZ, RZ, R7 ;  /* 0x000000ffff032224 */ /* 0x000fca00078e0007 */
[----:B------:R1:W-:Y:S04]  /*9cb0*/  @P2 STG.E.U16 desc[UR36][R2.64+0x1f0], R150 ;  /* 0x0001f09602002986 */ /* 0x0003e8000c101524 */
[----:B------:R1:W-:Y:S02]  /*9cc0*/  @P1 STG.E.U16 desc[UR36][R6.64+0x1f2], R151 ;  /* 0x0001f29706001986 */ /* 0x0003e4000c101524 */
.L_x_286:
[----:B------:R-:W-:Y:S05]  /*9cd0*/  BSYNC B0 ;  /* 0x0000000000007941 */ /* 0x000fea0003800000 */
.L_x_32:
[----:B01----:R-:W2:Y:S01]  /*9ce0*/  LDL.64 R2, [R1] ;  /* 0x0000000001027983 */ /* 0x003ea20000100a00 */
[----:B------:R-:W-:Y:S01]  /*9cf0*/  ULDC.64 UR4, c[0x0][0x650] ;  /* 0x0001940000047ab9 */ /* 0x000fe20000000a00 */
[----:B------:R0:W-:Y:S01]  /*9d00*/  SYNCS.ARRIVE.TRANS64.A1T0 RZ, [R160+UR45], RZ ;  /* 0x000000ffa0ff79a7 */ /* 0x0001e2000810002d */
[----:B------:R-:W-:Y:S01]  /*9d10*/  PRMT R0, RZ, 0x7610, R0 ;  /* 0x00007610ff007816 */ /* 0x000fe20000000000 */
[----:B------:R-:W-:Y:S02]  /*9d20*/  IMAD.MOV.U32 R19, RZ, RZ, -0x1 ;  /* 0xffffffffff137424 */ /* 0x000fe400078e00ff */
[----:B-----5:R-:W-:Y:S01]  /*9d30*/  IMAD.MOV.U32 R22, RZ, RZ, -0x1 ;  /* 0xffffffffff167424 */ /* 0x020fe200078e00ff */
[----:B--2---:R-:W-:-:S04]  /*9d40*/  LEA R18, P0, R2, R18, 0x1 ;  /* 0x0000001202127211 */ /* 0x004fc800078008ff */
[----:B------:R-:W-:Y:S01]  /*9d50*/  LEA.HI.X R17, R2, R17, R23, 0x1, P0 ;  /* 0x0000001102117211 */ /* 0x000fe200000f0c17 */
[----:B------:R-:W-:Y:S01]  /*9d60*/  IMAD.MOV.U32 R2, RZ, RZ, -0x1 ;  /* 0xffffffffff027424 */ /* 0x000fe200078e00ff */
[----:B------:R-:W-:-:S04]  /*9d70*/  ISETP.GE.U32.AND P0, PT, R18, UR4, PT ;  /* 0x0000000412007c0c */ /* 0x000fc8000bf06070 */
[----:B------:R-:W-:-:S13]  /*9d80*/  ISETP.GE.U32.AND.EX P0, PT, R17, UR5, PT, P0 ;  /* 0x0000000511007c0c */ /* 0x000fda000bf06100 */
[----:B0-----:R-:W-:Y:S05]  /*9d90*/  @P0 BRA `(.L_x_287) ;  /* 0x0000000400700947 */ /* 0x001fea0003800000 */
[----:B------:R-:W0:Y:S01]  /*9da0*/  S2R R10, SR_CTAID.X ;  /* 0x00000000000a7919 */ /* 0x000e220000002500 */
[----:B---34-:R-:W1:Y:S01]  /*9db0*/  LDC.64 R8, c[0x0][0x628] ;  /* 0x00018a00ff087b82 */ /* 0x018e620000000a00 */
[----:B------:R-:W-:Y:S01]  /*9dc0*/  ULDC UR4, c[0x0][0x150] ;  /* 0x0000540000047ab9 */ /* 0x000fe20000000800 */
[----:B------:R-:W-:Y:S01]  /*9dd0*/  IMAD.MOV.U32 R6, RZ, RZ, R18 ;  /* 0x000000ffff067224 */ /* 0x000fe200078e0012 */
[----:B------:R-:W2:Y:S01]  /*9de0*/  S2R R20, SR_CTAID.Y ;  /* 0x0000000000147919 */ /* 0x000ea20000002600 */
[----:B------:R-:W-:-:S04]  /*9df0*/  IMAD.MOV.U32 R7, RZ, RZ, R17 ;  /* 0x000000ffff077224 */ /* 0x000fc800078e0011 */
[----:B------:R-:W3:Y:S08]  /*9e00*/  LDC R15, c[0x0][0x144] ;  /* 0x00005100ff0f7b82 */ /* 0x000ef00000000800 */
[----:B------:R-:W4:Y:S08]  /*9e10*/  LDC R0, c[0x0][0x630] ;  /* 0x00018c00ff007b82 */ /* 0x000f300000000800 */
[----:B------:R-:W2:Y:S01]  /*9e20*/  LDC.64 R12, c[0x0][0x620] ;  /* 0x00018800ff0c7b82 */ /* 0x000ea20000000a00 */
[----:B-1----:R-:W-:-:S04]  /*9e30*/  ISETP.NE.U32.AND P0, PT, R8, RZ, PT ;  /* 0x000000ff0800720c */ /* 0x002fc80003f05070 */
[----:B------:R-:W-:Y:S02]  /*9e40*/  ISETP.NE.AND.EX P0, PT, R9, RZ, PT, P0 ;  /* 0x000000ff0900720c */ /* 0x000fe40003f05300 */
[----:B0-----:R-:W-:-:S05]  /*9e50*/  I2FP.F32.U32 R2, R10 ;  /* 0x0000000a00027245 */ /* 0x001fca0000201000 */
[----:B------:R-:W-:-:S04]  /*9e60*/  FMUL R2, R2, UR4 ;  /* 0x0000000402027c20 */ /* 0x000fc80008400000 */
[----:B------:R0:W1:Y:S02]  /*9e70*/  F2I.U32.TRUNC.NTZ R14, R2 ;  /* 0x00000002000e7305 */ /* 0x000064000020f000 */
[----:B---34-:R-:W-:Y:S05]  /*9e80*/  @!P0 BRA `(.L_x_288) ;  /* 0x0000000000288947 */ /* 0x018fea0003800000 */
[----:B------:R-:W3:Y:S02]  /*9e90*/  LDC R3, c[0x0][0x634] ;  /* 0x00018d00ff037b82 */ /* 0x000ee40000000800 */
[----:B---3--:R-:W-:-:S05]  /*9ea0*/  IADD3 R7, P0, R18, R3, RZ ;  /* 0x0000000312077210 */ /* 0x008fca0007f1e0ff */
[----:B------:R-:W-:-:S04]  /*9eb0*/  IMAD.X R11, RZ, RZ, R17, P0 ;  /* 0x000000ffff0b7224 */ /* 0x000fc800000e0611 */
[----:B0-----:R-:W-:-:S04]  /*9ec0*/  IMAD.WIDE.U32 R2, R11, R8, RZ ;  /* 0x000000080b027225 */ /* 0x001fc800078e00ff */
[----:B------:R-:W-:-:S04]  /*9ed0*/  IMAD.WIDE.U32 R4, P0, R7, R9, R2 ;  /* 0x0000000907047225 */ /* 0x000fc80007800002 */
[----:B------:R-:W-:-:S04]  /*9ee0*/  IMAD.WIDE.U32 R2, R7, R8, RZ ;  /* 0x0000000807027225 */ /* 0x000fc800078e00ff */
[----:B------:R-:W-:Y:S01]  /*9ef0*/  IMAD.X R7, RZ, RZ, RZ, P0 ;  /* 0x000000ffff077224 */ /* 0x000fe200000e06ff */
[----:B------:R-:W-:Y:S01]  /*9f00*/  IADD3 RZ, P0, R3, R4, RZ ;  /* 0x0000000403ff7210 */ /* 0x000fe20007f1e0ff */
[----:B------:R-:W-:-:S04]  /*9f10*/  IMAD.MOV.U32 R6, RZ, RZ, R5 ;  /* 0x000000ffff067224 */ /* 0x000fc800078e0005 */
[----:B------:R-:W-:-:S08]  /*9f20*/  IMAD.WIDE.U32.X R6, R11, R9, R6, P0 ;  /* 0x000000090b067225 */ /* 0x000fd000000e0406 */
.L_x_288:
[----:B------:R-:W3:Y:S01]  /*9f30*/  LDC.64 R26, c[0x0][0x640] ;  /* 0x00019000ff1a7b82 */ /* 0x000ee20000000a00 */
[-C--:B------:R-:W-:Y:S01]  /*9f40*/  SHF.R.U64 R11, R6, R0.reuse, R7 ;  /* 0x00000000060b7219 */ /* 0x080fe20000001207 */
[----:B------:R-:W-:Y:S01]  /*9f50*/  IMAD.MOV.U32 R19, RZ, RZ, R17 ;  /* 0x000000ffff137224 */ /* 0x000fe200078e0011 */
[----:B------:R-:W-:Y:S01]  /*9f60*/  SHF.R.U32.HI R0, RZ, R0, R7 ;  /* 0x00000000ff007219 */ /* 0x000fe20000011607 */
[----:B-1----:R-:W-:Y:S01]  /*9f70*/  IMAD.MOV R14, RZ, RZ, -R14 ;  /* 0x000000ffff0e7224 */ /* 0x002fe200078e0a0e */
[----:B------:R-:W-:Y:S01]  /*9f80*/  IADD3 R5, P0, RZ, -R11, RZ ;  /* 0x8000000bff057210 */ /* 0x000fe20007f1e0ff */
[----:B------:R-:W-:Y:S01]  /*9f90*/  ULDC UR4, c[0x0][0x154] ;  /* 0x0000550000047ab9 */ /* 0x000fe20000000800 */
[----:B------:R-:W-:Y:S01]  /*9fa0*/  IMAD.MOV.U32 R7, RZ, RZ, 0x1 ;  /* 0x00000001ff077424 */ /* 0x000fe200078e00ff */
[----:B------:R-:W1:Y:S01]  /*9fb0*/  LDC R4, c[0x0][0x618] ;  /* 0x00018600ff047b82 */ /* 0x000e620000000800 */
[----:B------:R-:W-:Y:S02]  /*9fc0*/  IMAD R22, R15, R14, R10 ;  /* 0x0000000e0f167224 */ /* 0x000fe400078e020a */
[----:B------:R-:W-:-:S04]  /*9fd0*/  IMAD.X R3, RZ, RZ, ~R0, P0 ;  /* 0x000000ffff037224 */ /* 0x000fc800000e0e00 */
[-C--:B--2---:R-:W-:Y:S01]  /*9fe0*/  IMAD R0, R3, R12.reuse, RZ ;  /* 0x0000000c03007224 */ /* 0x084fe200078e02ff */
[----:B------:R-:W2:Y:S01]  /*9ff0*/  LDC R6, c[0x0][0x608] ;  /* 0x00018200ff067b82 */ /* 0x000ea20000000800 */
[----:B0-----:R-:W-:-:S04]  /*a000*/  IMAD.WIDE.U32 R2, R5, R12, R18 ;  /* 0x0000000c05027225 */ /* 0x001fc800078e0012 */
[----:B------:R-:W-:Y:S01]  /*a010*/  IMAD R5, R5, R13, R0 ;  /* 0x0000000d05057224 */ /* 0x000fe200078e0200 */
[----:B------:R-:W-:Y:S02]  /*a020*/  I2FP.F32.U32 R0, R20 ;  /* 0x0000001400007245 */ /* 0x000fe40000201000 */
[----:B------:R-:W0:Y:S01]  /*a030*/  LDC R24, c[0x0][0x658] ;  /* 0x00019600ff187b82 */ /* 0x000e220000000800 */
[----:B------:R-:W-:Y:S01]  /*a040*/  IMAD.IADD R3, R3, 0x1, R5 ;  /* 0x0000000103037824 */ /* 0x000fe200078e0205 */
[----:B---3--:R-:W-:Y:S01]  /*a050*/  ISETP.NE.U32.AND P0, PT, R26, RZ, PT ;  /* 0x000000ff1a00720c */ /* 0x008fe20003f05070 */
[----:B------:R-:W-:Y:S01]  /*a060*/  FMUL R0, R0, UR4 ;  /* 0x0000000400007c20 */ /* 0x000fe20008400000 */
[----:B------:R-:W-:Y:S02]  /*a070*/  IMAD.MOV.U32 R5, RZ, RZ, -0x1 ;  /* 0xffffffffff057424 */ /* 0x000fe400078e00ff */
[----:B------:R-:W-:Y:S01]  /*a080*/  ISETP.NE.AND.EX P0, PT, R27, RZ, PT, P0 ;  /* 0x000000ff1b00720c */ /* 0x000fe20003f05300 */
[----:B------:R3:W4:Y:S01]  /*a090*/  F2I.U32.TRUNC.NTZ R12, R0 ;  /* 0x00000000000c7305 */ /* 0x000722000020f000 */
[----:B------:R-:W3:Y:S01]  /*a0a0*/  LDC R15, c[0x0][0x148] ;  /* 0x00005200ff0f7b82 */ /* 0x000ee20000000800 */
[----:B-1----:R-:W-:-:S02]  /*a0b0*/  SHF.R.U64 R10, R2, R4, R3 ;  /* 0x00000004020a7219 */ /* 0x002fc40000001203 */
[----:B------:R-:W-:-:S05]  /*a0c0*/  SHF.R.U32.HI R3, RZ, R4, R3 ;  /* 0x00000004ff037219 */ /* 0x000fca0000011603 */
[----:B------:R-:W1:Y:S01]  /*a0d0*/  LDC R14, c[0x0][0x600] ;  /* 0x00018000ff0e7b82 */ /* 0x000e620000000800 */
[-CC-:B--2---:R-:W-:Y:S02]  /*a0e0*/  SHF.R.U64 R8, R10, R6.reuse, R3.reuse ;  /* 0x000000060a087219 */ /* 0x184fe40000001203 */
[----:B------:R-:W-:-:S05]  /*a0f0*/  SHF.R.U32.HI R3, RZ, R6, R3 ;  /* 0x00000006ff037219 */ /* 0x000fca0000011603 */
[----:B------:R-:W2:Y:S01]  /*a100*/  LDC R21, c[0x0][0x648] ;  /* 0x00019200ff157b82 */ /* 0x000ea20000000800 */
[-CC-:B0-----:R-:W-:Y:S02]  /*a110*/  SHF.R.U64 R13, R8, R24.reuse, R3.reuse ;  /* 0x00000018080d7219 */ /* 0x181fe40000001203 */
[-C--:B------:R-:W-:Y:S02]  /*a120*/  SHF.L.U32 R5, R5, R24.reuse, RZ ;  /* 0x0000001805057219 */ /* 0x080fe400000006ff */
[-C--:B------:R-:W-:Y:S01]  /*a130*/  SHF.R.U32.HI R3, RZ, R24.reuse, R3 ;  /* 0x00000018ff037219 */ /* 0x080fe20000011603 */
[----:B------:R-:W-:Y:S01]  /*a140*/  IMAD.MOV.U32 R2, RZ, RZ, R13 ;  /* 0x000000ffff027224 */ /* 0x000fe200078e000d */
[----:B------:R-:W-:Y:S01]  /*a150*/  SHF.L.U32 R24, R7, R24, RZ ;  /* 0x0000001807187219 */ /* 0x000fe200000006ff */
[----:B------:R-:W0:Y:S01]  /*a160*/  LDC R25, c[0x0][0x638] ;  /* 0x00018e00ff197b82 */ /* 0x000e220000000800 */
[----:B------:R-:W-:-:S07]  /*a170*/  LOP3.LUT R19, RZ, R5, RZ, 0x33, !PT ;  /* 0x00000005ff137212 */ /* 0x000fce00078e33ff */
[----:B------:R-:W0:Y:S01]  /*a180*/  LDC R28, c[0x0][0x610] ;  /* 0x00018400ff1c7b82 */ /* 0x000e220000000800 */
[----:B----4-:R-:W-:Y:S05]  /*a190*/  @!P0 BRA `(.L_x_289) ;  /* 0x0000000000288947 */ /* 0x010fea0003800000 */
[----:B---3--:R-:W3:Y:S02]  /*a1a0*/  LDC R0, c[0x0][0x64c] ;  /* 0x00019300ff007b82 */ /* 0x008ee40000000800 */
[----:B---3--:R-:W-:-:S05]  /*a1b0*/  IADD3 R7, P0, R13, R0, RZ ;  /* 0x000000000d077210 */ /* 0x008fca0007f1e0ff */
        /* <DEDUP_REMOVED lines=8> */
.L_x_289:
[----:B------:R-:W4:Y:S01]  /*a240*/  LDC R4, c[0x0][0x65c] ;  /* 0x00019700ff047b82 */ /* 0x000f220000000800 */
[----:B--23--:R-:W-:Y:S01]  /*a250*/  SHF.R.U64 R0, R2, R21, R3 ;  /* 0x0000001502007219 */ /* 0x00cfe20000001203 */
[----:B-1----:R-:W-:Y:S01]  /*a260*/  VIADD R3, R14, 0xffffffff ;  /* 0xffffffff0e037836 */ /* 0x002fe20000000000 */
[----:B------:R-:W-:Y:S01]  /*a270*/  LOP3.LUT R19, R8, R19, RZ, 0xc0, !PT ;  /* 0x0000001308137212 */ /* 0x000fe200078ec0ff */
[----:B------:R-:W-:Y:S02]  /*a280*/  IMAD.MOV R12, RZ, RZ, -R12 ;  /* 0x000000ffff0c7224 */ /* 0x000fe400078e0a0c */
[----:B------:R-:W-:Y:S01]  /*a290*/  IMAD.MOV R2, RZ, RZ, -R0 ;  /* 0x000000ffff027224 */ /* 0x000fe200078e0a00 */
[----:B------:R-:W-:Y:S01]  /*a2a0*/  LOP3.LUT R3, R10, R3, RZ, 0xc0, !PT ;  /* 0x000000030a037212 */ /* 0x000fe200078ec0ff */
[----:B------:R-:W-:Y:S02]  /*a2b0*/  IMAD R19, R24, R0, R19 ;  /* 0x0000000018137224 */ /* 0x000fe400078e0213 */
[----:B0-----:R-:W-:-:S04]  /*a2c0*/  IMAD R0, R2, R25, R13 ;  /* 0x0000001902007224 */ /* 0x001fc800078e020d */
[----:B------:R-:W-:Y:S01]  /*a2d0*/  IMAD R2, R0, R14, R3 ;  /* 0x0000000e00027224 */ /* 0x000fe200078e0203 */
[----:B----4-:R-:W-:Y:S01]  /*a2e0*/  ISETP.NE.AND P0, PT, R4, 0x1, PT ;  /* 0x000000010400780c */ /* 0x010fe20003f05270 */
[----:B------:R-:W-:-:S05]  /*a2f0*/  IMAD.MOV.U32 R4, RZ, RZ, 0x1 ;  /* 0x00000001ff047424 */ /* 0x000fca00078e00ff */
[----:B------:R-:W-:-:S07]  /*a300*/  PRMT R0, R4, 0x7610, R0 ;  /* 0x0000761004007816 */ /* 0x000fce0000000000 */
[----:B------:R-:W-:-:S04]  /*a310*/  @P0 IMAD R22, R15, R12, R20 ;  /* 0x0000000c0f160224 */ /* 0x000fc800078e0214 */
[----:B------:R-:W-:-:S05]  /*a320*/  IMAD R19, R19, R28, R22 ;  /* 0x0000001c13137224 */ /* 0x000fca00078e0216 */
[----:B------:R-:W-:Y:S02]  /*a330*/  SEL R22, R2, R19, !P0 ;  /* 0x0000001302167207 */ /* 0x000fe40004000000 */
[----:B------:R-:W-:Y:S01]  /*a340*/  SEL R19, R19, R2, !P0 ;  /* 0x0000000213137207 */ /* 0x000fe20004000000 */
[----:B------:R-:W-:-:S07]  /*a350*/  IMAD.MOV.U32 R2, RZ, RZ, R11 ;  /* 0x000000ffff027224 */ /* 0x000fce00078e000b */
.L_x_287:
[----:B------:R-:W-:Y:S02]  /*a360*/  LOP3.LUT P0, RZ, R0, 0xff, RZ, 0xc0, !PT ;  /* 0x000000ff00ff7812 */ /* 0x000fe4000780c0ff */
[----:B------:R-:W-:-:S11]  /*a370*/  LOP3.LUT R173, R173, 0x1, RZ, 0x3c, !PT ;  /* 0x00000001adad7812 */ /* 0x000fd600078e3cff */
[----:B------:R-:W-:Y:S05]  /*a380*/  @P0 BRA `(.L_x_290) ;  /* 0xffffff7000300947 */ /* 0x000fea000383ffff */
[----:B------:R-:W-:Y:S05]  /*a390*/  EXIT ;  /* 0x000000000000794d */ /* 0x000fea0003800000 */
.L_x_13:
[----:B------:R-:W-:-:S08]  /*a3a0*/  ISETP.NE.AND P0, PT, R0, RZ, PT ;  /* 0x000000ff0000720c */ /* 0x000fd00003f05270 */
[----:B0-----:R-:W0:-:S00]  /*a3b0*/  USETMAXREG.DEALLOC.CTAPOOL 0x28 ;  /* 0x00000028000079c8 */ /* 0x001e0000080e0500 */
[----:B------:R-:W-:Y:S05]  /*a3c0*/  @P0 EXIT ;  /* 0x000000000000094d */ /* 0x000fea0003800000 */
[----:B0-----:R-:W-:Y:S01]  /*a3d0*/  LOP3.LUT P0, RZ, R8, 0xff, RZ, 0xc0, !PT ;  /* 0x000000ff08ff7812 */ /* 0x001fe2000780c0ff */
[----:B------:R-:W-:Y:S02]  /*a3e0*/  IMAD.MOV.U32 R0, RZ, RZ, 0x1 ;  /* 0x00000001ff007424 */ /* 0x000fe400078e00ff */
[----:B------:R-:W-:-:S10]  /*a3f0*/  IMAD.MOV.U32 R7, RZ, RZ, RZ ;  /* 0x000000ffff077224 */ /* 0x000fd400078e00ff */
[----:B------:R-:W-:Y:S05]  /*a400*/  @!P0 BRA `(.L_x_291) ;  /* 0x0000000c001c8947 */ /* 0x000fea0003800000 */
[----:B------:R-:W-:Y:S01]  /*a410*/  LOP3.LUT P0, RZ, R4, 0x1f, RZ, 0xc0, !PT ;  /* 0x0000001f04ff7812 */ /* 0x000fe2000780c0ff */
[----:B------:R-:W-:Y:S01]  /*a420*/  ULDC UR5, c[0x0][0x658] ;  /* 0x0001960000057ab9 */ /* 0x000fe20000000800 */
[----:B------:R-:W-:Y:S01]  /*a430*/  UMOV UR6, 0xffffffff ;  /* 0xffffffff00067882 */ /* 0x000fe20000000000 */
[----:B------:R-:W-:Y:S01]  /*a440*/  BSSY B0, `(.L_x_291) ;  /* 0x00000c3000007945 */ /* 0x000fe20003800000 */
[----:B------:R-:W-:Y:S01]  /*a450*/  USHF.L.U32 UR6, UR6, UR5, URZ ;  /* 0x0000000506067299 */ /* 0x000fe2000800063f */
[C---:B------:R-:W-:Y:S01]  /*a460*/  ISETP.NE.AND P2, PT, R3.reuse, RZ, PT ;  /* 0x000000ff0300720c */ /* 0x040fe20003f45270 */
[----:B------:R-:W-:Y:S01]  /*a470*/  IMAD.MOV.U32 R8, RZ, RZ, 0x1 ;  /* 0x00000001ff087424 */ /* 0x000fe200078e00ff */
[----:B------:R-:W-:Y:S01]  /*a480*/  ISETP.NE.OR P0, PT, R3, RZ, !P0 ;  /* 0x000000ff0300720c */ /* 0x000fe20004705670 */
[----:B------:R-:W-:Y:S01]  /*a490*/  IMAD.MOV.U32 R0, RZ, RZ, 0x1 ;  /* 0x00000001ff007424 */ /* 0x000fe200078e00ff */
[----:B------:R-:W-:Y:S01]  /*a4a0*/  LOP3.LUT R6, R16, 0x2, RZ, 0xfc, !PT ;  /* 0x0000000210067812 */ /* 0x000fe200078efcff */
[----:B------:R-:W-:Y:S01]  /*a4b0*/  IMAD.MOV.U32 R7, RZ, RZ, RZ ;  /* 0x000000ffff077224 */ /* 0x000fe200078e00ff */
[----:B------:R-:W-:Y:S01]  /*a4c0*/  ULDC UR4, c[0x0][0x600] ;  /* 0x0001800000047ab9 */ /* 0x000fe20000000800 */
[----:B------:R-:W-:Y:S01]  /*a4d0*/  UMOV UR7, 0x1 ;  /* 0x0000000100077882 */ /* 0x000fe20000000000 */
[----:B------:R-:W-:-:S02]  /*a4e0*/  UIADD3 UR19, UR40, 0x1, URZ ;  /* 0x0000000128137890 */ /* 0x000fc4000fffe03f */
[----:B------:R-:W-:Y:S02]  /*a4f0*/  UIADD3 UR15, UR4, -0x1, URZ ;  /* 0xffffffff040f7890 */ /* 0x000fe4000fffe03f */
[----:B------:R-:W-:Y:S02]  /*a500*/  USHF.L.U32 UR17, UR7, UR5, URZ ;  /* 0x0000000507117299 */ /* 0x000fe4000800063f */
[----:B------:R-:W-:Y:S01]  /*a510*/  ULOP3.LUT UR16, URZ, UR6, URZ, 0x33, !UPT ;  /* 0x000000063f107292 */ /* 0x000fe2000f8e333f */
[----:B------:R-:W-:-:S11]  /*a520*/  ULDC.64 UR20, c[0x0][0x198] ;  /* 0x0000660000147ab9 */ /* 0x000fd60000000a00 */
.L_x_303:
[----:B------:R-:W-:-:S03]  /*a530*/  UMOV UR4, 0xffffffff ;  /* 0xffffffff00047882 */ /* 0x000fc60000000000 */
[----:B------:R-:W-:Y:S05]  /*a540*/  BRA.DIV UR4, `(.L_x_292) ;  /* 0x0000001204047947 */ /* 0x000fea000b800000 */
[----:B------:R-:W-:-:S13]  /*a550*/  ELECT P6, URZ, PT ;  /* 0x00000000003f782f */ /* 0x000fda00038c0000 */
.L_x_317:
[----:B------:R-:W0:Y:S01]  /*a560*/  LDC R3, c[0x0][0x28c] ;  /* 0x0000a300ff037b82 */ /* 0x000e220000000800 */
[----:B------:R-:W-:Y:S01]  /*a570*/  BSSY B1, `(.L_x_293) ;  /* 0x0000037000017945 */ /* 0x000fe20003800000 */
[----:B0-----:R-:W-:-:S13]  /*a580*/  ISETP.LT.OR P6, PT, R3, 0x1, !P6 ;  /* 0x000000010300780c */ /* 0x001fda00077c1670 */
[----:B------:R-:W-:Y:S05]  /*a590*/  @P6 BRA `(.L_x_294) ;  /* 0x0000000000d06947 */ /* 0x000fea0003800000 */
[----:B------:R-:W-:Y:S02]  /*a5a0*/  IMAD.SHL.U32 R22, R22, 0x100, RZ ;  /* 0x0000010016167824 */ /* 0x000fe400078e00ff */
[----:B------:R-:W-:Y:S02]  /*a5b0*/  IMAD.SHL.U32 R19, R19, 0x40, RZ ;  /* 0x0000004013137824 */ /* 0x000fe400078e00ff */
[----:B------:R-:W-:Y:S02]  /*a5c0*/  IMAD.MOV.U32 R12, RZ, RZ, RZ ;  /* 0x000000ffff0c7224 */ /* 0x000fe400078e00ff */
[----:B------:R-:W-:Y:S02]  /*a5d0*/  IMAD.U32 R13, RZ, RZ, UR19 ;  /* 0x00000013ff0d7e24 */ /* 0x000fe4000f8e00ff */
[----:B------:R-:W-:Y:S02]  /*a5e0*/  IMAD.MOV.U32 R3, RZ, RZ, R0 ;  /* 0x000000ffff037224 */ /* 0x000fe400078e0000 */
[----:B------:R-:W-:-:S07]  /*a5f0*/  IMAD.MOV.U32 R4, RZ, RZ, R7 ;  /* 0x000000ffff047224 */ /* 0x000fce00078e0007 */
.L_x_298:
[----:B------:R-:W0:Y:S01]  /*a600*/  S2R R10, SR_CgaCtaId ;  /* 0x00000000000a7919 */ /* 0x000e220000008800 */
[----:B------:R-:W-:Y:S01]  /*a610*/  MOV R5, 0x400 ;  /* 0x0000040000057802 */ /* 0x000fe20000000f00 */
[----:B------:R-:W1:Y:S03]  /*a620*/  @!P2 LDC R9, c[0x0][0x500] ;  /* 0x00014000ff09ab82 */ /* 0x000e660000000800 */
[----:B0-----:R-:W-:Y:S02]  /*a630*/  LEA R11, R10, R5, 0x18 ;  /* 0x000000050a0b7211 */ /* 0x001fe400078ec0ff */
[----:B------:R-:W-:-:S03]  /*a640*/  SHF.L.U32 R5, R3, 0x1f, RZ ;  /* 0x0000001f03057819 */ /* 0x000fc600000006ff */
[----:B------:R-:W-:-:S04]  /*a650*/  IMAD R10, R4, 0x8, R11 ;  /* 0x00000008040a7824 */ /* 0x000fc800078e020b */
[----:B------:R-:W0:Y:S02]  /*a660*/  SYNCS.PHASECHK.TRANS64.TRYWAIT P1, [R10+URZ+0x28], R5 ;  /* 0x000028050a0075a7 */ /* 0x000e24000802017f */
[----:B01----:R-:W-:Y:S05]  /*a670*/  @!P1 BRA `(.L_x_295) ;  /* 0x0000000c00d89947 */ /* 0x003fea0003800000 */
.L_x_318:
[----:B0-----:R-:W-:Y:S01]  /*a680*/  PRMT R5, R6, 0x9910, RZ ;  /* 0x0000991006057816 */ /* 0x001fe200000000ff */
[----:B------:R0:W-:Y:S03]  /*a690*/  @!P2 SYNCS.ARRIVE.TRANS64 RZ, [R10+URZ], R9 ;  /* 0x000000090affa9a7 */ /* 0x0001e6000800003f */
[----:B------:R-:W-:-:S13]  /*a6a0*/  ISETP.NE.AND P1, PT, R5, 0x2, PT ;  /* 0x000000020500780c */ /* 0x000fda0003f25270 */
[----:B0-----:R-:W-:Y:S05]  /*a6b0*/  @P1 BRA `(.L_x_296) ;  /* 0x0000000000041947 */ /* 0x001fea0003800000 */
[----:B------:R-:W-:Y:S01]  /*a6c0*/  BPT.TRAP 0x1 ;  /* 0x000000040000795c */ /* 0x000fe20000300000 */
.L_x_296:
[----:B------:R-:W-:Y:S05]  /*a6d0*/  @P0 BRA `(.L_x_297) ;  /* 0x0000000000040947 */ /* 0x000fea0003800000 */
[----:B------:R-:W-:Y:S01]  /*a6e0*/  BPT.TRAP 0x1 ;  /* 0x000000040000795c */ /* 0x000fe20000300000 */
.L_x_297:
[--C-:B------:R-:W-:Y:S01]  /*a6f0*/  IMAD R5, R4, 0x2000, R11.reuse ;  /* 0x0000200004057824 */ /* 0x100fe200078e020b */
[----:B------:R-:W-:Y:S01]  /*a700*/  R2UR UR9, R10 ;  /* 0x000000000a0972ca */ /* 0x000fe200000e0000 */
[C---:B------:R-:W-:Y:S01]  /*a710*/  IMAD R11, R4.reuse, 0x8000, R11 ;  /* 0x00008000040b7824 */ /* 0x040fe200078e020b */
[----:B------:R-:W-:Y:S01]  /*a720*/  UIADD3 UR4, UP0, UR20, 0xf0, URZ ;  /* 0x000000f014047890 */ /* 0x000fe2000ff1e03f */
[----:B------:R-:W-:Y:S01]  /*a730*/  VIADD R13, R13, 0xffffffff ;  /* 0xffffffff0d0d7836 */ /* 0x000fe20000000000 */
[----:B------:R-:W-:Y:S01]  /*a740*/  R2UR UR5, R5 ;  /* 0x00000000050572ca */ /* 0x000fe200000e0000 */
[----:B------:R-:W-:Y:S01]  /*a750*/  UIADD3 UR22, UP1, UR20, 0x1f0, URZ ;  /* 0x000001f014167890 */ /* 0x000fe2000ff3e03f */
[----:B------:R-:W-:Y:S01]  /*a760*/  R2UR UR8, R11 ;  /* 0x000000000b0872ca */ /* 0x000fe200000e0000 */
[----:B------:R-:W-:Y:S01]  /*a770*/  VIADD R4, R4, 0x1 ;  /* 0x0000000104047836 */ /* 0x000fe20000000000 */
[----:B------:R-:W-:Y:S01]  /*a780*/  R2UR UR11, R19 ;  /* 0x00000000130b72ca */ /* 0x000fe200000e0000 */
[----:B------:R-:W-:Y:S01]  /*a790*/  UIADD3.X UR23, URZ, UR21, URZ, UP1, !UPT ;  /* 0x000000153f177290 */ /* 0x000fe20008ffe43f */
[----:B------:R-:W-:Y:S01]  /*a7a0*/  R2UR UR10, R12 ;  /* 0x000000000c0a72ca */ /* 0x000fe200000e0000 */
[----:B------:R-:W-:Y:S01]  /*a7b0*/  UMOV UR6, 0x0 ;  /* 0x0000000000067882 */ /* 0x000fe20000000000 */
[----:B------:R-:W-:Y:S01]  /*a7c0*/  R2UR UR12, R2 ;  /* 0x00000000020c72ca */ /* 0x000fe200000e0000 */
[----:B------:R-:W-:Y:S01]  /*a7d0*/  UMOV UR7, 0x10000000 ;  /* 0x1000000000077882 */ /* 0x000fe20000000000 */
[----:B------:R-:W-:Y:S01]  /*a7e0*/  R2UR UR18, R22 ;  /* 0x00000000161272ca */ /* 0x000fe200000e0000 */
[----:B------:R-:W-:Y:S01]  /*a7f0*/  VIADD R12, R12, 0x40 ;  /* 0x000000400c0c7836 */ /* 0x000fe20000000000 */
[----:B------:R-:W-:Y:S01]  /*a800*/  ISETP.GT.AND P3, PT, R13, 0x1, PT ;  /* 0x000000010d00780c */ /* 0x000fe20003f64270 */
[----:B------:R-:W-:Y:S01]  /*a810*/  UIADD3 UR13, UR5, 0x180, URZ ;  /* 0x00000180050d7890 */ /* 0x000fe2000fffe03f */
[----:B------:R-:W-:Y:S01]  /*a820*/  ISETP.NE.AND P1, PT, R4, 0x5, PT ;  /* 0x000000050400780c */ /* 0x000fe20003f25270 */
[----:B------:R-:W-:-:S02]  /*a830*/  UIADD3.X UR5, URZ, UR21, URZ, UP0, !UPT ;  /* 0x000000153f057290 */ /* 0x000fc400087fe43f */
[----:B------:R-:W-:Y:S01]  /*a840*/  UIADD3 UR14, UR8, 0xa180, URZ ;  /* 0x0000a180080e7890 */ /* 0x000fe2000fffe03f */
[----:B------:R-:W-:Y:S02]  /*a850*/  SEL R10, RZ, 0x1, P1 ;  /* 0x00000001ff0a7807 */ /* 0x000fe40000800000 */
[----:B------:R-:W-:Y:S01]  /*a860*/  UMOV UR8, UR13 ;  /* 0x0000000d00087c82 */ /* 0x000fe20008000000 */
[----:B------:R-:W-:Y:S02]  /*a870*/  SEL R4, R4, RZ, P1 ;  /* 0x000000ff04047207 */ /* 0x000fe40000800000 */
[----:B------:R-:W-:Y:S01]  /*a880*/  LOP3.LUT R3, R3, R10, RZ, 0x3c, !PT ;  /* 0x0000000a03037212 */ /* 0x000fe200078e3cff */
[----:B------:R0:W-:Y:S02]  /*a890*/  UTMALDG.3D [UR8], [UR4], desc[UR6] ;  /* 0x00000608040075b4 */ /* 0x0001e40008011000 */
[----:B0-----:R-:W-:Y:S01]  /*a8a0*/  UMOV UR8, UR14 ;  /* 0x0000000e00087c82 */ /* 0x001fe20008000000 */
[----:B------:R-:W-:-:S02]  /*a8b0*/  UMOV UR11, UR18 ;  /* 0x00000012000b7c82 */ /* 0x000fc40008000000 */
[----:B------:R0:W-:Y:S02]  /*a8c0*/  UTMALDG.3D [UR8], [UR22], desc[UR6] ;  /* 0x00000608160075b4 */ /* 0x0001e40008011000 */
[----:B0-----:R-:W-:Y:S05]  /*a8d0*/  @P3 BRA `(.L_x_298) ;  /* 0xfffffffc00483947 */ /* 0x001fea000383ffff */
.L_x_294:
[----:B------:R-:W-:Y:S05]  /*a8e0*/  BSYNC B1 ;  /* 0x0000000000017941 */ /* 0x000fea0003800000 */
.L_x_293:
[----:B------:R-:W2:Y:S01]  /*a8f0*/  LDL.64 R10, [R1] ;  /* 0x00000000010a7983 */ /* 0x000ea20000100a00 */
[----:B------:R-:W-:Y:S01]  /*a900*/  LOP3.LUT P4, RZ, R8, 0xff, RZ, 0xc0, !PT ;  /* 0x000000ff08ff7812 */ /* 0x000fe2000788c0ff */
[----:B------:R-:W-:Y:S01]  /*a910*/  VIADD R4, R7, UR40 ;  /* 0x0000002807047c36 */ /* 0x000fe20008000000 */
[----:B------:R-:W-:Y:S01]  /*a920*/  ULDC.64 UR4, c[0x0][0x650] ;  /* 0x0001940000047ab9 */ /* 0x000fe20000000a00 */
[----:B------:R-:W-:Y:S01]  /*a930*/  IMAD.U32 R7, RZ, RZ, UR40 ;  /* 0x00000028ff077e24 */ /* 0x000fe2000f8e00ff */
[----:B------:R-:W-:Y:S01]  /*a940*/  UISETP.GE.U32.AND UP0, UPT, UR40, 0x5, UPT ;  /* 0x000000052800788c */ /* 0x000fe2000bf06070 */
[----:B------:R-:W-:Y:S01]  /*a950*/  BSSY B1, `(.L_x_299) ;  /* 0x000006f000017945 */ /* 0x000fe20003800000 */
[----:B------:R-:W-:Y:S01]  /*a960*/  ISETP.GT.U32.AND P1, PT, R4, 0x4, PT ;  /* 0x000000040400780c */ /* 0x000fe20003f24070 */
[----:B------:R-:W-:Y:S01]  /*a970*/  IMAD.MOV.U32 R19, RZ, RZ, -0x1 ;  /* 0xffffffffff137424 */ /* 0x000fe200078e00ff */
[----:B------:R-:W-:Y:S01]  /*a980*/  PRMT R8, RZ, 0x7610, R8 ;  /* 0x00007610ff087816 */ /* 0x000fe20000000008 */
[----:B------:R-:W-:Y:S01]  /*a990*/  IMAD.MOV.U32 R22, RZ, RZ, -0x1 ;  /* 0xffffffffff167424 */ /* 0x000fe200078e00ff */
[----:B------:R-:W-:-:S02]  /*a9a0*/  ISETP.LT.U32.AND P1, PT, R7, 0x5, P1 ;  /* 0x000000050700780c */ /* 0x000fc40000f21070 */
[----:B------:R-:W-:Y:S01]  /*a9b0*/  PLOP3.LUT P3, PT, PT, PT, UP0, 0x80, 0x0 ;  /* 0x000000000000781c */ /* 0x000fe20003f6f008 */
[----:B------:R-:W0:Y:S01]  /*a9c0*/  @P4 S2R R3, SR_CgaCtaId ;  /* 0x0000000000034919 */ /* 0x000e220000008800 */
[----:B------:R-:W-:-:S04]  /*a9d0*/  @P4 MOV R2, 0x400 ;  /* 0x0000040000024802 */ /* 0x000fc80000000f00 */
[----:B0-----:R-:W-:Y:S01]  /*a9e0*/  @P4 LEA R5, R3, R2, 0x18 ;  /* 0x0000000203054211 */ /* 0x001fe200078ec0ff */
[----:B------:R-:W-:-:S03]  /*a9f0*/  IMAD.WIDE.U32 R2, R4, -0x33333333, RZ ;  /* 0xcccccccd04027825 */ /* 0x000fc600078e00ff */
[----:B------:R0:W-:Y:S01]  /*aa00*/  @P4 SYNCS.ARRIVE.TRANS64.A1T0 RZ, [R5+URZ+0x88], RZ ;  /* 0x000088ff05ff49a7 */ /* 0x0001e2000810003f */
[----:B------:R-:W-:Y:S01]  /*aa10*/  IMAD.MOV.U32 R2, RZ, RZ, -0x1 ;  /* 0xffffffffff027424 */ /* 0x000fe200078e00ff */
[----:B0-----:R-:W-:Y:S02]  /*aa20*/  SHF.R.U32.HI R5, RZ, 0x2, R3 ;  /* 0x00000002ff057819 */ /* 0x001fe40000011603 */
[----:B------:R-:W-:-:S03]  /*aa30*/  SEL R3, RZ, 0x1, !P1 ;  /* 0x00000001ff037807 */ /* 0x000fc60004800000 */
[----:B------:R-:W-:Y:S01]  /*aa40*/  IMAD R7, R5, -0x5, R4 ;  /* 0xfffffffb05077824 */ /* 0x000fe200078e0204 */
[----:B------:R-:W-:Y:S02]  /*aa50*/  LOP3.LUT R0, R0, R3, RZ, 0x3c, !PT ;  /* 0x0000000300007212 */ /* 0x000fe400078e3cff */
[----:B------:R-:W-:Y:S02]  /*aa60*/  PRMT R3, RZ, 0x7610, R3 ;  /* 0x00007610ff037816 */ /* 0x000fe40000000003 */
[----:B------:R-:W-:Y:S02]  /*aa70*/  @P3 LOP3.LUT R0, R0, 0x1, R5, 0x78, !PT ;  /* 0x0000000100003812 */ /* 0x000fe400078e7805 */
[----:B--2---:R-:W-:-:S04]  /*aa80*/  IADD3 R18, P4, R18, R10, RZ ;  /* 0x0000000a12127210 */ /* 0x004fc80007f9e0ff */
[----:B------:R-:W-:Y:S01]  /*aa90*/  ISETP.GE.U32.AND P1, PT, R18, UR4, PT ;  /* 0x0000000412007c0c */ /* 0x000fe2000bf26070 */
[----:B------:R-:W-:-:S05]  /*aaa0*/  IMAD.X R17, R17, 0x1, R23, P4 ;  /* 0x0000000111117824 */ /* 0x000fca00020e0617 */
[----:B------:R-:W-:-:S13]  /*aab0*/  ISETP.GE.U32.AND.EX P1, PT, R17, UR5, PT, P1 ;  /* 0x0000000511007c0c */ /* 0x000fda000bf26110 */
[----:B------:R-:W-:Y:S05]  /*aac0*/  @P1 BRA `(.L_x_300) ;  /* 0x00000004005c1947 */ /* 0x000fea0003800000 */
[----:B------:R-:W0:Y:S01]  /*aad0*/  S2R R11, SR_CTAID.X ;  /* 0x00000000000b7919 */ /* 0x000e220000002500 */
[----:B------:R-:W-:Y:S01]  /*aae0*/  ULDC.64 UR4, c[0x0][0x628] ;  /* 0x00018a0000047ab9 */ /* 0x000fe20000000a00 */
[----:B------:R-:W1:Y:S01]  /*aaf0*/  LDC R12, c[0x0][0x144] ;  /* 0x00005100ff0c7b82 */ /* 0x000e620000000800 */
[----:B------:R-:W-:Y:S01]  /*ab00*/  ISETP.NE.U32.AND P1, PT, RZ, UR4, PT ;  /* 0x00000004ff007c0c */ /* 0x000fe2000bf25070 */
[----:B------:R-:W2:Y:S01]  /*ab10*/  S2R R9, SR_CTAID.Y ;  /* 0x0000000000097919 */ /* 0x000ea20000002600 */
[----:B------:R-:W-:Y:S01]  /*ab20*/  ULDC UR6, c[0x0][0x150] ;  /* 0x0000540000067ab9 */ /* 0x000fe20000000800 */
[----:B------:R-:W-:Y:S01]  /*ab30*/  ULDC UR7, c[0x0][0x630] ;  /* 0x00018c0000077ab9 */ /* 0x000fe20000000800 */
[----:B------:R-:W-:Y:S01]  /*ab40*/  ISETP.NE.AND.EX P1, PT, RZ, UR5, PT, P1 ;  /* 0x00000005ff007c0c */ /* 0x000fe2000bf25310 */
[----:B------:R-:W-:Y:S01]  /*ab50*/  IMAD.MOV.U32 R2, RZ, RZ, R18 ;  /* 0x000000ffff027224 */ /* 0x000fe200078e0012 */
[----:B0-----:R-:W-:-:S05]  /*ab60*/  I2FP.F32.U32 R3, R11 ;  /* 0x0000000b00037245 */ /* 0x001fca0000201000 */
[----:B------:R-:W-:Y:S01]  /*ab70*/  FMUL R14, R3, UR6 ;  /* 0x00000006030e7c20 */ /* 0x000fe20008400000 */
[----:B------:R-:W-:-:S05]  /*ab80*/  IMAD.MOV.U32 R3, RZ, RZ, R17 ;  /* 0x000000ffff037224 */ /* 0x000fca00078e0011 */
[----:B--2---:R-:W-:Y:S05]  /*ab90*/  @!P1 BRA `(.L_x_301) ;  /* 0x0000000000289947 */ /* 0x004fea0003800000 */
[----:B------:R-:W-:Y:S02]  /*aba0*/  ULDC UR6, c[0x0][0x634] ;  /* 0x00018d0000067ab9 */ /* 0x000fe40000000800 */
[----:B------:R-:W-:-:S05]  /*abb0*/  IADD3 R3, P1, R18, UR6, RZ ;  /* 0x0000000612037c10 */ /* 0x000fca000ff3e0ff */
[----:B------:R-:W-:-:S04]  /*abc0*/  IMAD.X R13, RZ, RZ, R17, P1 ;  /* 0x000000ffff0d7224 */ /* 0x000fc800008e0611 */
[----:B------:R-:W-:-:S04]  /*abd0*/  IMAD.WIDE.U32 R4, R13, UR4, RZ ;  /* 0x000000040d047c25 */ /* 0x000fc8000f8e00ff */
[----:B------:R-:W-:-:S04]  /*abe0*/  IMAD.WIDE.U32 R4, P1, R3, UR5, R4 ;  /* 0x0000000503047c25 */ /* 0x000fc8000f820004 */
[----:B------:R-:W-:-:S04]  /*abf0*/  IMAD.WIDE.U32 R2, R3, UR4, RZ ;  /* 0x0000000403027c25 */ /* 0x000fc8000f8e00ff */
[----:B------:R-:W-:Y:S01]  /*ac00*/  IMAD.MOV.U32 R2, RZ, RZ, R5 ;  /* 0x000000ffff027224 */ /* 0x000fe200078e0005 */
[----:B------:R-:W-:Y:S01]  /*ac10*/  IADD3 RZ, P3, R3, R4, RZ ;  /* 0x0000000403ff7210 */ /* 0x000fe20007f7e0ff */
[----:B------:R-:W-:-:S04]  /*ac20*/  IMAD.X R3, RZ, RZ, RZ, P1 ;  /* 0x000000ffff037224 */ /* 0x000fc800008e06ff */
[----:B------:R-:W-:-:S08]  /*ac30*/  IMAD.WIDE.U32.X R2, R13, UR5, R2, P3 ;  /* 0x000000050d027c25 */ /* 0x000fd000098e0402 */
.L_x_301:
[--C-:B------:R-:W-:Y:S01]  /*ac40*/  SHF.R.U64 R10, R2, UR7, R3.reuse ;  /* 0x00000007020a7c19 */ /* 0x100fe20008001203 */
[----:B------:R-:W0:Y:S01]  /*ac50*/  F2I.U32.TRUNC.NTZ R14, R14 ;  /* 0x0000000e000e7305 */ /* 0x000e22000020f000 */
[----:B------:R-:W-:Y:S01]  /*ac60*/  SHF.R.U32.HI R2, RZ, UR7, R3 ;  /* 0x00000007ff027c19 */ /* 0x000fe20008011603 */
[----:B------:R-:W-:Y:S01]  /*ac70*/  ULDC.64 UR4, c[0x0][0x620] ;  /* 0x0001880000047ab9 */ /* 0x000fe20000000a00 */
[----:B------:R-:W-:Y:S01]  /*ac80*/  IADD3 R5, P1, RZ, -R10, RZ ;  /* 0x8000000aff057210 */ /* 0x000fe20007f3e0ff */
[----:B------:R-:W-:Y:S01]  /*ac90*/  IMAD.MOV.U32 R3, RZ, RZ, R17 ;  /* 0x000000ffff037224 */ /* 0x000fe200078e0011 */
[----:B------:R-:W-:-:S03]  /*aca0*/  ULDC.64 UR6, c[0x0][0x640] ;  /* 0x0001900000067ab9 */ /* 0x000fc60000000a00 */
[----:B------:R-:W-:Y:S01]  /*acb0*/  IMAD.X R2, RZ, RZ, ~R2, P1 ;  /* 0x000000ffff027224 */ /* 0x000fe200008e0e02 */
[----:B------:R-:W-:-:S03]  /*acc0*/  ISETP.NE.U32.AND P1, PT, RZ, UR6, PT ;  /* 0x00000006ff007c0c */ /* 0x000fc6000bf25070 */
[----:B------:R-:W-:Y:S01]  /*acd0*/  IMAD R4, R2, UR4, RZ ;  /* 0x0000000402047c24 */ /* 0x000fe2000f8e02ff */
[----:B------:R-:W-:Y:S01]  /*ace0*/  ISETP.NE.AND.EX P1, PT, RZ, UR7, PT, P1 ;  /* 0x00000007ff007c0c */ /* 0x000fe2000bf25310 */
[----:B------:R-:W-:-:S04]  /*acf0*/  IMAD.MOV.U32 R2, RZ, RZ, R18 ;  /* 0x000000ffff027224 */ /* 0x000fc800078e0012 */
[----:B------:R-:W-:Y:S01]  /*ad00*/  IMAD.WIDE.U32 R2, R5, UR4, R2 ;  /* 0x0000000405027c25 */ /* 0x000fe2000f8e0002 */
[----:B------:R-:W-:-:S03]  /*ad10*/  ULDC UR4, c[0x0][0x618] ;  /* 0x0001860000047ab9 */ /* 0x000fc60000000800 */
[----:B------:R-:W-:Y:S01]  /*ad20*/  IMAD R5, R5, UR5, R4 ;  /* 0x0000000505057c24 */ /* 0x000fe2000f8e0204 */
[----:B------:R-:W-:Y:S01]  /*ad30*/  ULDC UR5, c[0x0][0x154] ;  /* 0x0000550000057ab9 */ /* 0x000fe20000000800 */
[----:B0-----:R-:W-:Y:S02]  /*ad40*/  IMAD.MOV R4, RZ, RZ, -R14 ;  /* 0x000000ffff047224 */ /* 0x001fe400078e0a0e */
[----:B------:R-:W0:Y:S01]  /*ad50*/  LDC R14, c[0x0][0x148] ;  /* 0x00005200ff0e7b82 */ /* 0x000e220000000800 */
[----:B------:R-:W-:Y:S02]  /*ad60*/  IMAD.IADD R3, R3, 0x1, R5 ;  /* 0x0000000103037824 */ /* 0x000fe400078e0205 */
[----:B-1----:R-:W-:Y:S01]  /*ad70*/  IMAD R11, R12, R4, R11 ;  /* 0x000000040c0b7224 */ /* 0x002fe200078e020b */
[----:B------:R-:W-:Y:S02]  /*ad80*/  I2FP.F32.U32 R4, R9 ;  /* 0x0000000900047245 */ /* 0x000fe40000201000 */
[----:B------:R-:W-:-:S02]  /*ad90*/  SHF.R.U64 R12, R2, UR4, R3 ;  /* 0x00000004020c7c19 */ /* 0x000fc40008001203 */
[----:B------:R-:W-:Y:S01]  /*ada0*/  SHF.R.U32.HI R3, RZ, UR4, R3 ;  /* 0x00000004ff037c19 */ /* 0x000fe20008011603 */
[----:B------:R-:W-:Y:S01]  /*adb0*/  FMUL R4, R4, UR5 ;  /* 0x0000000504047c20 */ /* 0x000fe20008400000 */
[----:B------:R-:W-:Y:S02]  /*adc0*/  ULDC UR4, c[0x0][0x608] ;  /* 0x0001820000047ab9 */ /* 0x000fe40000000800 */
[--C-:B------:R-:W-:Y:S01]  /*add0*/  SHF.R.U64 R15, R12, UR4, R3.reuse ;  /* 0x000000040c0f7c19 */ /* 0x100fe20008001203 */
[----:B------:R1:W2:Y:S01]  /*ade0*/  F2I.U32.TRUNC.NTZ R20, R4 ;  /* 0x0000000400147305 */ /* 0x0002a2000020f000 */
[----:B------:R-:W-:Y:S01]  /*adf0*/  SHF.R.U32.HI R2, RZ, UR4, R3 ;  /* 0x00000004ff027c19 */ /* 0x000fe20008011603 */
[----:B------:R-:W-:-:S03]  /*ae00*/  ULDC UR4, c[0x0][0x658] ;  /* 0x0001960000047ab9 */ /* 0x000fc60000000800 */
[--C-:B------:R-:W-:Y:S02]  /*ae10*/  SHF.R.U64 R13, R15, UR4, R2.reuse ;  /* 0x000000040f0d7c19 */ /* 0x100fe40008001202 */
[----:B------:R-:W-:-:S03]  /*ae20*/  SHF.R.U32.HI R19, RZ, UR4, R2 ;  /* 0x00000004ff137c19 */ /* 0x000fc60008011602 */
[----:B------:R-:W-:Y:S02]  /*ae30*/  IMAD.MOV.U32 R2, RZ, RZ, R13 ;  /* 0x000000ffff027224 */ /* 0x000fe400078e000d */
[----:B------:R-:W-:Y:S01]  /*ae40*/  IMAD.MOV.U32 R3, RZ, RZ, R19 ;  /* 0x000000ffff037224 */ /* 0x000fe200078e0013 */
[----:B-1----:R-:W-:Y:S06]  /*ae50*/  @!P1 BRA `(.L_x_302) ;  /* 0x0000000000289947 */ /* 0x002fec0003800000 */
        /* <DEDUP_REMOVED lines=10> */
.L_x_302:
[----:B------:R-:W1:Y:S01]  /*af00*/  LDC R4, c[0x0][0x65c] ;  /* 0x00019700ff047b82 */ /* 0x000e620000000800 */
[----:B------:R-:W-:Y:S01]  /*af10*/  ULDC UR4, c[0x0][0x648] ;  /* 0x0001920000047ab9 */ /* 0x000fe20000000800 */
[----:B------:R-:W-:Y:S01]  /*af20*/  LOP3.LUT R15, R15, UR16, RZ, 0xc0, !PT ;  /* 0x000000100f0f7c12 */ /* 0x000fe2000f8ec0ff */
[----:B--2---:R-:W-:Y:S01]  /*af30*/  IMAD.MOV R20, RZ, RZ, -R20 ;  /* 0x000000ffff147224 */ /* 0x004fe200078e0a14 */
[----:B------:R-:W-:Y:S01]  /*af40*/  SHF.R.U64 R2, R2, UR4, R3 ;  /* 0x0000000402027c19 */ /* 0x000fe20008001203 */
[----:B------:R-:W-:Y:S01]  /*af50*/  ULDC UR4, c[0x0][0x638] ;  /* 0x00018e0000047ab9 */ /* 0x000fe20000000800 */
[----:B------:R-:W-:Y:S01]  /*af60*/  LOP3.LUT R12, R12, UR15, RZ, 0xc0, !PT ;  /* 0x0000000f0c0c7c12 */ /* 0x000fe2000f8ec0ff */
[----:B------:R-:W-:Y:S01]  /*af70*/  ULDC UR5, c[0x0][0x610] ;  /* 0x0001840000057ab9 */ /* 0x000fe20000000800 */
[----:B------:R-:W-:Y:S01]  /*af80*/  IMAD.MOV.U32 R3, RZ, RZ, 0x1 ;  /* 0x00000001ff037424 */ /* 0x000fe200078e00ff */
[----:B-1----:R-:W-:Y:S01]  /*af90*/  ISETP.NE.AND P1, PT, R4, 0x1, PT ;  /* 0x000000010400780c */ /* 0x002fe20003f25270 */
[----:B------:R-:W-:-:S02]  /*afa0*/  IMAD.MOV R4, RZ, RZ, -R2 ;  /* 0x000000ffff047224 */ /* 0x000fc400078e0a02 */
[----:B------:R-:W-:Y:S02]  /*afb0*/  IMAD R2, R2, UR17, R15 ;  /* 0x0000001102027c24 */ /* 0x000fe4000f8e020f */
[----:B------:R-:W-:Y:S01]  /*afc0*/  IMAD R13, R4, UR4, R13 ;  /* 0x00000004040d7c24 */ /* 0x000fe2000f8e020d */
[----:B------:R-:W-:-:S07]  /*afd0*/  ULDC UR4, c[0x0][0x600] ;  /* 0x0001800000047ab9 */ /* 0x000fce0000000800 */
[----:B0-----:R-:W-:-:S04]  /*afe0*/  @P1 IMAD R11, R14, R20, R9 ;  /* 0x000000140e0b1224 */ /* 0x001fc800078e0209 */
[----:B------:R-:W-:Y:S02]  /*aff0*/  IMAD R11, R2, UR5, R11 ;  /* 0x00000005020b7c24 */ /* 0x000fe4000f8e020b */
[----:B------:R-:W-:-:S05]  /*b000*/  IMAD R2, R13, UR4, R12 ;  /* 0x000000040d027c24 */ /* 0x000fca000f8e020c */
[----:B------:R-:W-:Y:S02]  /*b010*/  SEL R22, R2, R11, !P1 ;  /* 0x0000000b02167207 */ /* 0x000fe40004800000 */
[----:B------:R-:W-:Y:S01]  /*b020*/  SEL R19, R11, R2, !P1 ;  /* 0x000000020b137207 */ /* 0x000fe20004800000 */
[----:B------:R-:W-:-:S07]  /*b030*/  IMAD.MOV.U32 R2, RZ, RZ, R10 ;  /* 0x000000ffff027224 */ /* 0x000fce00078e000a */
.L_x_300:
[----:B------:R-:W-:Y:S05]  /*b040*/  BSYNC B1 ;  /* 0x0000000000017941 */ /* 0x000fea0003800000 */
.L_x_299:
[----:B------:R-:W-:-:S13]  /*b050*/  LOP3.LUT P1, RZ, R3, 0xff, RZ, 0xc0, !PT ;  /* 0x000000ff03ff7812 */ /* 0x000fda000782c0ff */
[----:B------:R-:W-:Y:S05]  /*b060*/  @P1 BRA `(.L_x_303) ;  /* 0xfffffff400301947 */ /* 0x000fea000383ffff */
[----:B------:R-:W-:Y:S05]  /*b070*/  BSYNC B0 ;  /* 0x0000000000007941 */ /* 0x000fea0003800000 */
.L_x_291:
[----:B------:R-:W-:-:S03]  /*b080*/  UMOV UR4, 0xffffffff ;  /* 0xffffffff00047882 */ /* 0x000fc60000000000 */
[----:B------:R-:W-:Y:S05]  /*b090*/  BRA.DIV UR4, `(.L_x_304) ;  /* 0x0000000604647947 */ /* 0x000fea000b800000 */
[----:B------:R-:W-:-:S13]  /*b0a0*/  ELECT P6, URZ, PT ;  /* 0x00000000003f782f */ /* 0x000fda00038c0000 */
.L_x_321:
[----:B------:R-:W-:Y:S04]  /*b0b0*/  BSSY B0, `(.L_x_305) ;  /* 0x0000034000007945 */ /* 0x000fe80003800000 */
[----:B------:R-:W-:Y:S05]  /*b0c0*/  @!P6 BRA `(.L_x_306) ;  /* 0x0000000000c8e947 */ /* 0x000fea0003800000 */
[----:B------:R-:W-:-:S04]  /*b0d0*/  LOP3.LUT R16, R16, 0x2, RZ, 0xfc, !PT ;  /* 0x0000000210107812 */ /* 0x000fc800078efcff */
[----:B------:R-:W-:-:S13]  /*b0e0*/  ISETP.NE.AND P0, PT, R16, 0x3, PT ;  /* 0x000000031000780c */ /* 0x000fda0003f05270 */
[----:B------:R-:W-:Y:S05]  /*b0f0*/  @!P0 BRA `(.L_x_307) ;  /* 0x0000000000048947 */ /* 0x000fea0003800000 */
[----:B------:R-:W-:Y:S01]  /*b100*/  BPT.TRAP 0x1 ;  /* 0x000000040000795c */ /* 0x000fe20000300000 */
.L_x_307:
[----:B------:R-:W0:Y:S01]  /*b110*/  S2R R3, SR_CgaCtaId ;  /* 0x0000000000037919 */ /* 0x000e220000008800 */
[----:B------:R-:W-:Y:S02]  /*b120*/  MOV R2, 0x400 ;  /* 0x0000040000027802 */ /* 0x000fe40000000f00 */
[----:B------:R-:W-:Y:S02]  /*b130*/  SHF.L.U32 R4, R0, 0x1f, RZ ;  /* 0x0000001f00047819 */ /* 0x000fe400000006ff */
[----:B0-----:R-:W-:-:S05]  /*b140*/  LEA R2, R3, R2, 0x18 ;  /* 0x0000000203027211 */ /* 0x001fca00078ec0ff */
[----:B------:R-:W-:-:S04]  /*b150*/  VIADD R2, R2, 0x28 ;  /* 0x0000002802027836 */ /* 0x000fc80000000000 */
[C---:B------:R-:W-:Y:S02]  /*b160*/  IMAD R9, R7.reuse, 0x8, R2 ;  /* 0x0000000807097824 */ /* 0x040fe400078e0202 */
[----:B------:R-:W-:Y:S02]  /*b170*/  VIADD R7, R7, 0x1 ;  /* 0x0000000107077836 */ /* 0x000fe40000000000 */
[----:B------:R-:W0:Y:S03]  /*b180*/  SYNCS.PHASECHK.TRANS64.TRYWAIT P0, [R9+URZ], R4 ;  /* 0x00000004090075a7 */ /* 0x000e26000800017f */
[----:B------:R-:W-:-:S04]  /*b190*/  ISETP.NE.AND P1, PT, R7, 0x5, PT ;  /* 0x000000050700780c */ /* 0x000fc80003f25270 */
[----:B------:R-:W-:Y:S02]  /*b1a0*/  SEL R3, RZ, 0x1, P1 ;  /* 0x00000001ff037807 */ /* 0x000fe40000800000 */
[----:B------:R-:W-:Y:S02]  /*b1b0*/  SEL R7, R7, RZ, P1 ;  /* 0x000000ff07077207 */ /* 0x000fe40000800000 */
[----:B------:R-:W-:-:S03]  /*b1c0*/  LOP3.LUT R6, R0, R3, RZ, 0x3c, !PT ;  /* 0x0000000300067212 */ /* 0x000fc600078e3cff */
[----:B------:R-:W-:Y:S01]  /*b1d0*/  IMAD R8, R7, 0x8, R2 ;  /* 0x0000000807087824 */ /* 0x000fe200078e0202 */
[----:B------:R-:W-:Y:S01]  /*b1e0*/  SHF.L.U32 R5, R6, 0x1f, RZ ;  /* 0x0000001f06057819 */ /* 0x000fe200000006ff */
[----:B0-----:R-:W-:Y:S06]  /*b1f0*/  @!P0 BRA `(.L_x_308) ;  /* 0x00000004002c8947 */ /* 0x001fec0003800000 */
.L_x_322:
[----:B------:R-:W1:Y:S01]  /*b200*/  SYNCS.PHASECHK.TRANS64.TRYWAIT P0, [R8+URZ], R5 ;  /* 0x00000005080075a7 */ /* 0x000e62000800017f */
[----:B------:R-:W-:-:S05]  /*b210*/  VIADD R0, R7, 0x1 ;  /* 0x0000000107007836 */ /* 0x000fca0000000000 */
[----:B------:R-:W-:-:S04]  /*b220*/  ISETP.NE.AND P1, PT, R0, 0x5, PT ;  /* 0x000000050000780c */ /* 0x000fc80003f25270 */
[----:B------:R-:W-:Y:S02]  /*b230*/  SEL R3, RZ, 0x1, P1 ;  /* 0x00000001ff037807 */ /* 0x000fe40000800000 */
[----:B------:R-:W-:Y:S02]  /*b240*/  SEL R7, R0, RZ, P1 ;  /* 0x000000ff00077207 */ /* 0x000fe40000800000 */
[----:B------:R-:W-:-:S03]  /*b250*/  LOP3.LUT R6, R6, R3, RZ, 0x3c, !PT ;  /* 0x0000000306067212 */ /* 0x000fc600078e3cff */
[----:B0-----:R-:W-:Y:S01]  /*b260*/  IMAD R9, R7, 0x8, R2 ;  /* 0x0000000807097824 */ /* 0x001fe200078e0202 */
[----:B------:R-:W-:Y:S01]  /*b270*/  SHF.L.U32 R4, R6, 0x1f, RZ ;  /* 0x0000001f06047819 */ /* 0x000fe200000006ff */
[----:B-1----:R-:W-:Y:S06]  /*b280*/  @!P0 BRA `(.L_x_309) ;  /* 0x00000004001c8947 */ /* 0x002fec0003800000 */
.L_x_323:
[----:B------:R-:W1:Y:S01]  /*b290*/  SYNCS.PHASECHK.TRANS64.TRYWAIT P0, [R9+URZ], R4 ;  /* 0x00000004090075a7 */ /* 0x000e62000800017f */
[----:B------:R-:W-:-:S05]  /*b2a0*/  VIADD R0, R7, 0x1 ;  /* 0x0000000107007836 */ /* 0x000fca0000000000 */
[----:B------:R-:W-:-:S04]  /*b2b0*/  ISETP.NE.AND P1, PT, R0, 0x5, PT ;  /* 0x000000050000780c */ /* 0x000fc80003f25270 */
[----:B------:R-:W-:Y:S02]  /*b2c0*/  SEL R3, RZ, 0x1, P1 ;  /* 0x00000001ff037807 */ /* 0x000fe40000800000 */
[----:B------:R-:W-:Y:S02]  /*b2d0*/  SEL R7, R0, RZ, P1 ;  /* 0x000000ff00077207 */ /* 0x000fe40000800000 */
[----:B------:R-:W-:-:S03]  /*b2e0*/  LOP3.LUT R11, R6, R3, RZ, 0x3c, !PT ;  /* 0x00000003060b7212 */ /* 0x000fc600078e3cff */
[----:B------:R-:W-:Y:S01]  /*b2f0*/  IMAD R6, R7, 0x8, R2 ;  /* 0x0000000807067824 */ /* 0x000fe200078e0202 */
[----:B0-----:R-:W-:Y:S01]  /*b300*/  SHF.L.U32 R5, R11, 0x1f, RZ ;  /* 0x0000001f0b057819 */ /* 0x001fe200000006ff */
[----:B-1----:R-:W-:Y:S06]  /*b310*/  @!P0 BRA `(.L_x_310) ;  /* 0x00000004000c8947 */ /* 0x002fec0003800000 */
.L_x_324:
[----:B------:R-:W1:Y:S01]  /*b320*/  SYNCS.PHASECHK.TRANS64.TRYWAIT P0, [R6+URZ], R5 ;  /* 0x00000005060075a7 */ /* 0x000e62000800017f */
[----:B------:R-:W-:-:S05]  /*b330*/  VIADD R0, R7, 0x1 ;  /* 0x0000000107007836 */ /* 0x000fca0000000000 */
[----:B------:R-:W-:-:S04]  /*b340*/  ISETP.NE.AND P1, PT, R0, 0x5, PT ;  /* 0x000000050000780c */ /* 0x000fc80003f25270 */
[----:B0-----:R-:W-:Y:S02]  /*b350*/  SEL R4, RZ, 0x1, P1 ;  /* 0x00000001ff047807 */ /* 0x001fe40000800000 */
[----:B------:R-:W-:Y:S02]  /*b360*/  SEL R3, R0, RZ, P1 ;  /* 0x000000ff00037207 */ /* 0x000fe40000800000 */
[----:B------:R-:W-:Y:S01]  /*b370*/  LOP3.LUT R0, R11, R4, RZ, 0x3c, !PT ;  /* 0x000000040b007212 */ /* 0x000fe200078e3cff */
[----:B-1----:R-:W-:Y:S06]  /*b380*/  @!P0 BRA `(.L_x_311) ;  /* 0x0000000400048947 */ /* 0x002fec0003800000 */
.L_x_325:
[----:B------:R-:W-:Y:S01]  /*b390*/  IMAD R3, R3, 0x8, R2 ;  /* 0x0000000803037824 */ /* 0x000fe200078e0202 */
[----:B------:R-:W-:-:S07]  /*b3a0*/  SHF.L.U32 R0, R0, 0x1f, RZ ;  /* 0x0000001f00007819 */ /* 0x000fce00000006ff */
.L_x_312:
[----:B-1----:R1:W2:Y:S02]  /*b3b0*/  SYNCS.PHASECHK.TRANS64.TRYWAIT P0, [R3+URZ], R0 ;  /* 0x00000000030075a7 */ /* 0x0022a4000800017f */
[----:B--2---:R-:W-:Y:S05]  /*b3c0*/  @!P0 NANOSLEEP.SYNCS 0x989680 ;  /* 0x009896800000895d */ /* 0x004fea0003900000 */
[----:B------:R-:W2:Y:S02]  /*b3d0*/  @!P0 SYNCS.PHASECHK.TRANS64 P0, [R3+URZ], R0 ;  /* 0x00000000030085a7 */ /* 0x000ea4000800007f */
[----:B--2---:R-:W-:Y:S05]  /*b3e0*/  @!P0 BRA `(.L_x_312) ;  /* 0xfffffffc00f08947 */ /* 0x004fea000383ffff */
.L_x_306:
[----:B------:R-:W-:Y:S05]  /*b3f0*/  BSYNC B0 ;  /* 0x0000000000007941 */ /* 0x000fea0003800000 */
.L_x_305:
[----:B------:R-:W-:Y:S05]  /*b400*/  EXIT ;  /* 0x000000000000794d */ /* 0x000fea0003800000 */
.L_x_15:
[----:B-1----:R1:W2:Y:S02]  /*b410*/  SYNCS.PHASECHK.TRANS64.TRYWAIT P0, [R159+URZ], R0 ;  /* 0x000000009f0075a7 */ /* 0x0022a4000800017f */
[----:B--2---:R-:W-:Y:S05]  /*b420*/  @!P0 NANOSLEEP.SYNCS 0x989680 ;  /* 0x009896800000895d */ /* 0x004fea0003900000 */
[----:B------:R-:W2:Y:S02]  /*b430*/  @!P0 SYNCS.PHASECHK.TRANS64 P0, [R159+URZ], R0 ;  /* 0x000000009f0085a7 */ /* 0x000ea4000800007f */
[----:B--2---:R-:W-:Y:S05]  /*b440*/  @!P0 BRA `(.L_x_15) ;  /* 0xfffffffc00f08947 */ /* 0x004fea000383ffff */
[----:B------:R-:W-:Y:S05]  /*b450*/  BRA `(.L_x_313) ;  /* 0xffffff6000107947 */ /* 0x000fea000383ffff */
.L_x_20:
[----:B--2---:R2:W3:Y:S02]  /*b460*/  SYNCS.PHASECHK.TRANS64.TRYWAIT P1, [R3+URZ], R0 ;  /* 0x00000000030075a7 */ /* 0x0044e4000802017f */
[----:B---3--:R-:W-:Y:S05]  /*b470*/  @!P1 NANOSLEEP.SYNCS 0x989680 ;  /* 0x009896800000995d */ /* 0x008fea0003900000 */
[----:B------:R-:W3:Y:S02]  /*b480*/  @!P1 SYNCS.PHASECHK.TRANS64 P1, [R3+URZ], R0 ;  /* 0x00000000030095a7 */ /* 0x000ee4000802007f */
[----:B---3--:R-:W-:Y:S05]  /*b490*/  @!P1 BRA `(.L_x_20) ;  /* 0xfffffffc00f09947 */ /* 0x008fea000383ffff */
[----:B------:R-:W-:Y:S05]  /*b4a0*/  BRA `(.L_x_19) ;  /* 0xffffff60007c7947 */ /* 0x000fea000383ffff */
.L_x_25:
[----:B--2---:R-:W-:-:S04]  /*b4b0*/  IMAD.U32 R4, RZ, RZ, UR4 ;  /* 0x00000004ff047e24 */ /* 0x004fc8000f8e00ff */
[----:B------:R2:W3:Y:S03]  /*b4c0*/  SYNCS.PHASECHK.TRANS64.TRYWAIT P1, [R4+URZ], R3 ;  /* 0x00000003040075a7 */ /* 0x0004e6000802017f */
[----:B---3--:R-:W-:Y:S05]  /*b4d0*/  @!P1 NANOSLEEP.SYNCS 0x989680 ;  /* 0x009896800000995d */ /* 0x008fea0003900000 */
[----:B------:R-:W3:Y:S02]  /*b4e0*/  @!P1 SYNCS.PHASECHK.TRANS64 P1, [R4+URZ], R3 ;  /* 0x00000003040095a7 */ /* 0x000ee4000802007f */
[----:B---3--:R-:W-:Y:S05]  /*b4f0*/  @!P1 BRA `(.L_x_25) ;  /* 0xfffffffc00ec9947 */ /* 0x008fea000383ffff */
[----:B------:R-:W-:Y:S05]  /*b500*/  BRA `(.L_x_24) ;  /* 0xffffff6400587947 */ /* 0x000fea000383ffff */
.L_x_31:
[----:B-1----:R1:W2:Y:S02]  /*b510*/  SYNCS.PHASECHK.TRANS64.TRYWAIT P0, [R159+URZ+0x10], R0 ;  /* 0x000010009f0075a7 */ /* 0x0022a4000800017f */
[----:B--2---:R-:W-:Y:S05]  /*b520*/  @!P0 NANOSLEEP.SYNCS 0x989680 ;  /* 0x009896800000895d */ /* 0x004fea0003900000 */
[----:B------:R-:W2:Y:S02]  /*b530*/  @!P0 SYNCS.PHASECHK.TRANS64 P0, [R159+URZ+0x10], R0 ;  /* 0x000010009f0085a7 */ /* 0x000ea4000800007f */
[----:B--2---:R-:W-:Y:S05]  /*b540*/  @!P0 BRA `(.L_x_31) ;  /* 0xfffffffc00f08947 */ /* 0x004fea000383ffff */
[----:B------:R-:W-:Y:S05]  /*b550*/  BRA `(.L_x_314) ;  /* 0xffffff68009c7947 */ /* 0x000fea000383ffff */
.L_x_292:
[----:B------:R-:W-:Y:S01]  /*b560*/  BSSY B1, `(.L_x_315) ;  /* 0x0000006000017945 */ /* 0x000fe20003800000 */
[----:B------:R-:W-:-:S07]  /*b570*/  IMAD.MOV.U32 R15, RZ, RZ, -0x1 ;  /* 0xffffffffff0f7424 */ /* 0x000fce00078e00ff */
[----:B-----5:R-:W-:Y:S05]  /*b580*/  WARPSYNC.COLLECTIVE R15, `(.L_x_316) ;  /* 0x000000000f0c7348 */ /* 0x020fea0003c00000 */
[----:B------:R-:W-:Y:S02]  /*b590*/  ELECT P6, UR62, PT ;  /* 0x00000000003e782f */ /* 0x000fe400038c0000 */
[----:B------:R-:W-:Y:S01]  /*b5a0*/  MOV R14, UR62 ;  /* 0x0000003e000e7c02 */ /* 0x000fe20008000f00 */
[----:B-----5:R-:W-:Y:S10]  /*b5b0*/  ENDCOLLECTIVE ;  /* 0x000000000000791b */ /* 0x020ff40003800000 */
.L_x_316:
[----:B------:R-:W-:Y:S05]  /*b5c0*/  BSYNC B1 ;  /* 0x0000000000017941 */ /* 0x000fea0003800000 */
.L_x_315:
[----:B------:R-:W-:Y:S05]  /*b5d0*/  BRA `(.L_x_317) ;  /* 0xffffffec00e07947 */ /* 0x000fea000383ffff */
.L_x_295:
[----:B0-----:R0:W1:Y:S02]  /*b5e0*/  SYNCS.PHASECHK.TRANS64.TRYWAIT P1, [R10+URZ+0x28], R5 ;  /* 0x000028050a0075a7 */ /* 0x001064000802017f */
[----:B-1----:R-:W-:Y:S05]  /*b5f0*/  @!P1 NANOSLEEP.SYNCS 0x989680 ;  /* 0x009896800000995d */ /* 0x002fea0003900000 */
[----:B------:R-:W1:Y:S02]  /*b600*/  @!P1 SYNCS.PHASECHK.TRANS64 P1, [R10+URZ+0x28], R5 ;  /* 0x000028050a0095a7 */ /* 0x000e64000802007f */
[----:B-1----:R-:W-:Y:S05]  /*b610*/  @!P1 BRA `(.L_x_295) ;  /* 0xfffffffc00f09947 */ /* 0x002fea000383ffff */
[----:B------:R-:W-:Y:S05]  /*b620*/  BRA `(.L_x_318) ;  /* 0xfffffff000147947 */ /* 0x000fea000383ffff */
.L_x_304:
[----:B------:R-:W-:Y:S01]  /*b630*/  BSSY B0, `(.L_x_319) ;  /* 0x0000006000007945 */ /* 0x000fe20003800000 */
[----:B------:R-:W-:-:S07]  /*b640*/  IMAD.MOV.U32 R15, RZ, RZ, -0x1 ;  /* 0xffffffffff0f7424 */ /* 0x000fce00078e00ff */
[----:B-----5:R-:W-:Y:S05]  /*b650*/  WARPSYNC.COLLECTIVE R15, `(.L_x_320) ;  /* 0x000000000f0c7348 */ /* 0x020fea0003c00000 */
[----:B------:R-:W-:Y:S02]  /*b660*/  ELECT P6, UR62, PT ;  /* 0x00000000003e782f */ /* 0x000fe400038c0000 */
[----:B------:R-:W-:Y:S01]  /*b670*/  MOV R14, UR62 ;  /* 0x0000003e000e7c02 */ /* 0x000fe20008000f00 */
[----:B-----5:R-:W-:Y:S10]  /*b680*/  ENDCOLLECTIVE ;  /* 0x000000000000791b */ /* 0x020ff40003800000 */
.L_x_320:
[----:B------:R-:W-:Y:S05]  /*b690*/  BSYNC B0 ;  /* 0x0000000000007941 */ /* 0x000fea0003800000 */
.L_x_319:
[----:B------:R-:W-:Y:S05]  /*b6a0*/  BRA `(.L_x_321) ;  /* 0xfffffff800807947 */ /* 0x000fea000383ffff */
.L_x_308:
[----:B0-----:R0:W1:Y:S02]  /*b6b0*/  SYNCS.PHASECHK.TRANS64.TRYWAIT P0, [R9+URZ], R4 ;  /* 0x00000004090075a7 */ /* 0x001064000800017f */
[----:B-1----:R-:W-:Y:S05]  /*b6c0*/  @!P0 NANOSLEEP.SYNCS 0x989680 ;  /* 0x009896800000895d */ /* 0x002fea0003900000 */
[----:B------:R-:W1:Y:S02]  /*b6d0*/  @!P0 SYNCS.PHASECHK.TRANS64 P0, [R9+URZ], R4 ;  /* 0x00000004090085a7 */ /* 0x000e64000800007f */
[----:B-1----:R-:W-:Y:S05]  /*b6e0*/  @!P0 BRA `(.L_x_308) ;  /* 0xfffffffc00f08947 */ /* 0x002fea000383ffff */
[----:B------:R-:W-:Y:S05]  /*b6f0*/  BRA `(.L_x_322) ;  /* 0xfffffff800c07947 */ /* 0x000fea000383ffff */
.L_x_309:
[----:B0-----:R0:W1:Y:S02]  /*b700*/  SYNCS.PHASECHK.TRANS64.TRYWAIT P0, [R8+URZ], R5 ;  /* 0x00000005080075a7 */ /* 0x001064000800017f */
[----:B-1----:R-:W-:Y:S05]  /*b710*/  @!P0 NANOSLEEP.SYNCS 0x989680 ;  /* 0x009896800000895d */ /* 0x002fea0003900000 */
[----:B------:R-:W1:Y:S02]  /*b720*/  @!P0 SYNCS.PHASECHK.TRANS64 P0, [R8+URZ], R5 ;  /* 0x00000005080085a7 */ /* 0x000e64000800007f */
[----:B-1----:R-:W-:Y:S05]  /*b730*/  @!P0 BRA `(.L_x_309) ;  /* 0xfffffffc00f08947 */ /* 0x002fea000383ffff */
[----:B------:R-:W-:Y:S05]  /*b740*/  BRA `(.L_x_323) ;  /* 0xfffffff800d07947 */ /* 0x000fea000383ffff */
.L_x_310:
[----:B0-----:R0:W1:Y:S02]  /*b750*/  SYNCS.PHASECHK.TRANS64.TRYWAIT P0, [R9+URZ], R4 ;  /* 0x00000004090075a7 */ /* 0x001064000800017f */
[----:B-1----:R-:W-:Y:S05]  /*b760*/  @!P0 NANOSLEEP.SYNCS 0x989680 ;  /* 0x009896800000895d */ /* 0x002fea0003900000 */
[----:B------:R-:W1:Y:S02]  /*b770*/  @!P0 SYNCS.PHASECHK.TRANS64 P0, [R9+URZ], R4 ;  /* 0x00000004090085a7 */ /* 0x000e64000800007f */
[----:B-1----:R-:W-:Y:S05]  /*b780*/  @!P0 BRA `(.L_x_310) ;  /* 0xfffffffc00f08947 */ /* 0x002fea000383ffff */
[----:B------:R-:W-:Y:S05]  /*b790*/  BRA `(.L_x_324) ;  /* 0xfffffff800e07947 */ /* 0x000fea000383ffff */
.L_x_311:
[----:B0-----:R0:W1:Y:S02]  /*b7a0*/  SYNCS.PHASECHK.TRANS64.TRYWAIT P0, [R6+URZ], R5 ;  /* 0x00000005060075a7 */ /* 0x001064000800017f */
[----:B-1----:R-:W-:Y:S05]  /*b7b0*/  @!P0 NANOSLEEP.SYNCS 0x989680 ;  /* 0x009896800000895d */ /* 0x002fea0003900000 */
[----:B------:R-:W1:Y:S02]  /*b7c0*/  @!P0 SYNCS.PHASECHK.TRANS64 P0, [R6+URZ], R5 ;  /* 0x00000005060085a7 */ /* 0x000e64000800007f */
[----:B-1----:R-:W-:Y:S05]  /*b7d0*/  @!P0 BRA `(.L_x_311) ;  /* 0xfffffffc00f08947 */ /* 0x002fea000383ffff */
[----:B------:R-:W-:Y:S05]  /*b7e0*/  BRA `(.L_x_325) ;  /* 0xfffffff800e87947 */ /* 0x000fea000383ffff */
.L_x_326:
[----:B------:R-:W-:-:S00]  /*b7f0*/  BRA `(.L_x_326) ;  /* 0xfffffffc00fc7947 */ /* 0x000fc0000383ffff */
[----:B------:R-:W-:-:S00]  /*b800*/  NOP ;  /* 0x0000000000007918 */ /* 0x000fc00000000000 */
[----:B------:R-:W-:-:S00]  /*b810*/  NOP ;  /* 0x0000000000007918 */ /* 0x000fc00000000000 */
[----:B------:R-:W-:-:S00]  /*b820*/  NOP ;  /* 0x0000000000007918 */ /* 0x000fc00000000000 */
[----:B------:R-:W-:-:S00]  /*b830*/  NOP ;  /* 0x0000000000007918 */ /* 0x000fc00000000000 */
[----:B------:R-:W-:-:S00]  /*b840*/  NOP ;  /* 0x0000000000007918 */ /* 0x000fc00000000000 */
[----:B------:R-:W-:-:S00]  /*b850*/  NOP ;  /* 0x0000000000007918 */ /* 0x000fc00000000000 */
[----:B------:R-:W-:-:S00]  /*b860*/  NOP ;  /* 0x0000000000007918 */ /* 0x000fc00000000000 */
[----:B------:R-:W-:-:S00]  /*b870*/  NOP ;  /* 0x0000000000007918 */ /* 0x000fc00000000000 */
.L_x_327:


//--------------------- .nv.global.init           --------------------------
	.section	.nv.global.init,"aw",@progbits
.nv.global.init:
	.type		$str$22,@object
	.size		$str$22,($str$23 - $str$22)
$str$22:
        /*0000*/ 	.byte	0x6b, 0x5f, 0x74, 0x69, 0x6c, 0x65, 0x5f, 0x63, 0x6f, 0x75, 0x6e, 0x74, 0x20, 0x3e, 0x3d, 0x20
        /*0010*/ 	.byte	0x31, 0x00
	.type		$str$23,@object
	.size		$str$23,(__unnamed_1 - $str$23)
$str$23:
        /*0012*/ 	.byte	0x2f, 0x74, 0x6d, 0x70, 0x2f, 0x63, 0x75, 0x74, 0x6c, 0x61, 0x73, 0x73, 0x5f, 0x73, 0x77, 0x65
        /*0022*/ 	.byte	0x65, 0x70, 0x5f, 0x73, 0x72, 0x63, 0x2f, 0x69, 0x6e, 0x63, 0x6c, 0x75, 0x64, 0x65, 0x2f, 0x63
        /*0032*/ 	.byte	0x75, 0x74, 0x6c, 0x61, 0x73, 0x73, 0x2f, 0x67, 0x65, 0x6d, 0x6d, 0x2f, 0x63, 0x6f, 0x6c, 0x6c
        /*0042*/ 	.byte	0x65, 0x63, 0x74, 0x69, 0x76, 0x65, 0x2f, 0x73, 0x6d, 0x39, 0x30, 0x5f, 0x6d, 0x6d, 0x61, 0x5f
        /*0052*/ 	.byte	0x74, 0x6d, 0x61, 0x5f, 0x67, 0x6d, 0x6d, 0x61, 0x5f, 0x73, 0x73, 0x5f, 0x77, 0x61, 0x72, 0x70
        /*0062*/ 	.byte	0x73, 0x70, 0x65, 0x63, 0x69, 0x61, 0x6c, 0x69, 0x7a, 0x65, 0x64, 0x2e, 0x68, 0x70, 0x70, 0x00
	.type		__unnamed_1,@object
	.size		__unnamed_1,(.L_0 - __unnamed_1)
__unnamed_1:
        /*0072*/ 	.byte	0x76, 0x6f, 0x69, 0x64, 0x20, 0x63, 0x75, 0x74, 0x6c, 0x61, 0x73, 0x73, 0x3a, 0x3a, 0x67, 0x65
        /* <DEDUP_REMOVED lines=180> */
        /*0bc2*/ 	.byte	0x5d, 0x00
.L_0:


//--------------------- .nv.shared._ZN7cutlass13device_kernelINS_4gemm6kernel13GemmUniversalIN4cute5tupleIJiiiiEEENS1_10collective13CollectiveMmaINS1_34MainloopSm90TmaGmmaWarpSpecializedILi5ENS5_IJNS4_1CILi1EEESB_SB_EEENS1_32KernelTmaWarpSpecializedPingpongEEENS5_IJNSA_ILi64EEENSA_ILi256EEESF_EEENS_10bfloat16_tENS5_IJlSB_lEEESI_SJ_NS4_8TiledMMAINS4_8MMA_AtomIJNS4_4SM904GMMA28MMA_64x256x16_F32BF16BF16_SSILNSN_5MajorE0ELSP_0ELNSN_7ScaleInE1ELSQ_1EEEEEENS4_6LayoutISC_NS5_IJNSA_ILi0EEESU_SU_EEEEENS5_IJNS4_10UnderscoreESX_SX_EEEEENS4_13SM90_TMA_LOADENS4_14ComposedLayoutINS4_7SwizzleILi3ELi4ELi3EEENS4_18smem_ptr_flag_bitsILi16EEENST_INS5_IJNSA_ILi8EEESF_EEENS5_IJSF_SB_EEEEEEEvNS4_8identityES10_S1A_vS1B_EENS_8epilogue10collective6detail29Sm90TmaWarpSpecializedAdapterINS1E_15DefaultEpilogueISI_SJ_SJ_NS1D_6thread17LinearCombinationISI_Li1EffLNS1I_9ScaleType4KindE0ELNS_15FloatRoundStyleE2ESI_EENS1_15EpilogueDefaultEEEEEvvEEEEvNT_6ParamsE --------------------------
	.section	.nv.shared._ZN7cutlass13device_kernelINS_4gemm6kernel13GemmUniversalIN4cute5tupleIJiiiiEEENS1_10collective13CollectiveMmaINS1_34MainloopSm90TmaGmmaWarpSpecializedILi5ENS5_IJNS4_1CILi1EEESB_SB_EEENS1_32KernelTmaWarpSpecializedPingpongEEENS5_IJNSA_ILi64EEENSA_ILi256EEESF_EEENS_10bfloat16_tENS5_IJlSB_lEEESI_SJ_NS4_8TiledMMAINS4_8MMA_AtomIJNS4_4SM904GMMA28MMA_64x256x16_F32BF16BF16_SSILNSN_5MajorE0ELSP_0ELNSN_7ScaleInE1ELSQ_1EEEEEENS4_6LayoutISC_NS5_IJNSA_ILi0EEESU_SU_EEEEENS5_IJNS4_10UnderscoreESX_SX_EEEEENS4_13SM90_TMA_LOADENS4_14ComposedLayoutINS4_7SwizzleILi3ELi4ELi3EEENS4_18smem_ptr_flag_bitsILi16EEENST_INS5_IJNSA_ILi8EEESF_EEENS5_IJSF_SB_EEEEEEEvNS4_8identityES10_S1A_vS1B_EENS_8epilogue10collective6detail29Sm90TmaWarpSpecializedAdapterINS1E_15DefaultEpilogueISI_SJ_SJ_NS1D_6thread17LinearCombinationISI_Li1EffLNS1I_9ScaleType4KindE0ELNS_15FloatRoundStyleE2ESI_EENS1_15EpilogueDefaultEEEEEvvEEEEvNT_6ParamsE,"aw",@nobits
	.sectionflags	@""
	.align	16
	.zero		1024


//--------------------- .nv.shared.reserved.0     --------------------------
	.section	.nv.shared.reserved.0,"aw",@nobits
	.weak		__nv_reservedSMEM_offset_0_alias
	.size		__nv_reservedSMEM_offset_0_alias, 0, 0
	.other		__nv_reservedSMEM_offset_0_alias,@"STO_CUDA_RESERVED_SHARED STV_DEFAULT"
__nv_reservedSMEM_offset_0_alias:
	.zero		0


//--------------------- .nv.global                --------------------------
	.section	.nv.global,"aw",@nobits
.nv.global:
	.type		_ZN39_INTERNAL_bf99b8f4_4_k_cu_9afc79ec_31674cute1_E,@object
	.size		_ZN39_INTERNAL_bf99b8f4_4_k_cu_9afc79ec_31674cute1_E,(_ZN39_INTERNAL_bf99b8f4_4_k_cu_9afc79ec_31674cuda3std3__45__cpo6cbeginE - _ZN39_INTERNAL_bf99b8f4_4_k_cu_9afc79ec_31674cute1_E)
_ZN39_INTERNAL_bf99b8f4_4_k_cu_9afc79ec_31674cute1_E:
	.zero		1
	.type		_ZN39_INTERNAL_bf99b8f4_4_k_cu_9afc79ec_31674cuda3std3__45__cpo6cbeginE,@object
	.size		_ZN39_INTERNAL_bf99b8f4_4_k_cu_9afc79ec_31674cuda3std3__45__cpo6cbeginE,(_ZN39_INTERNAL_bf99b8f4_4_k_cu_9afc79ec_31674cuda3std3__48in_placeE - _ZN39_INTERNAL_bf99b8f4_4_k_cu_9afc79ec_31674cuda3std3__45__cpo6cbeginE)
_ZN39_INTERNAL_bf99b8f4_4_k_cu_9afc79ec_31674cuda3std3__45__cpo6cbeginE:
	.zero		1
	.type		_ZN39_INTERNAL_bf99b8f4_4_k_cu_9afc79ec_31674cuda3std3__48in_placeE,@object
	.size		_ZN39_INTERNAL_bf99b8f4_4_k_cu_9afc79ec_31674cuda3std3__48in_placeE,(_ZN39_INTERNAL_bf99b8f4_4_k_cu_9afc79ec_31674cuda3std6ranges3__45__cpo9iter_moveE - _ZN39_INTERNAL_bf99b8f4_4_k_cu_9afc79ec_31674cuda3std3__48in_placeE)
_ZN39_INTERNAL_bf99b8f4_4_k_cu_9afc79ec_31674cuda3std3__48in_placeE:
	.zero		1
	.type		_ZN39_INTERNAL_bf99b8f4_4_k_cu_9afc79ec_31674cuda3std6ranges3__45__cpo9iter_moveE,@object
	.size		_ZN39_INTERNAL_bf99b8f4_4_k_cu_9afc79ec_31674cuda3std6ranges3__45__cpo9iter_moveE,(_ZN39_INTERNAL_bf99b8f4_4_k_cu_9afc79ec_31674cuda3std3__45__cpo5beginE - _ZN39_INTERNAL_bf99b8f4_4_k_cu_9afc79ec_31674cuda3std6ranges3__45__cpo9iter_moveE)
_ZN39_INTERNAL_bf99b8f4_4_k_cu_9afc79ec_31674cuda3std6ranges3__45__cpo9iter_moveE:
	.zero		1
	.type		_ZN39_INTERNAL_bf99b8f4_4_k_cu_9afc79ec_31674cuda3std3__45__cpo5beginE,@object
	.size		_ZN39_INTERNAL_bf99b8f4_4_k_cu_9afc79ec_31674cuda3std3__45__cpo5beginE,(_ZN39_INTERNAL_bf99b8f4_4_k_cu_9afc79ec_31674cuda3std3__441_GLOBAL__N__bf99b8f4_4_k_cu_9afc79ec_31676ignoreE - _ZN39_INTERNAL_bf99b8f4_4_k_cu_9afc79ec_31674cuda3std3__45__cpo5beginE)
_ZN39_INTERNAL_bf99b8f4_4_k_cu_9afc79ec_31674cuda3std3__45__cpo5beginE:
	.zero		1
	.type		_ZN39_INTERNAL_bf99b8f4_4_k_cu_9afc79ec_31674cuda3std3__441_GLOBAL__N__bf99b8f4_4_k_cu_9afc79ec_31676ignoreE,@object
	.size		_ZN39_INTERNAL_bf99b8f4_4_k_cu_9afc79ec_31674cuda3std3__441_GLOBAL__N__bf99b8f4_4_k_cu_9afc79ec_31676ignoreE,(_ZN39_INTERNAL_bf99b8f4_4_k_cu_9afc79ec_31674cute7productE - _ZN39_INTERNAL_bf99b8f4_4_k_cu_9afc79ec_31674cuda3std3__441_GLOBAL__N__bf99b8f4_4_k_cu_9afc79ec_31676ignoreE)
_ZN39_INTERNAL_bf99b8f4_4_k_cu_9afc79ec_31674cuda3std3__441_GLOBAL__N__bf99b8f4_4_k_cu_9afc79ec_31676ignoreE:
	.zero		1
	.type		_ZN39_INTERNAL_bf99b8f4_4_k_cu_9afc79ec_31674cute7productE,@object
	.size		_ZN39_INTERNAL_bf99b8f4_4_k_cu_9afc79ec_31674cute7productE,(_ZN39_INTERNAL_bf99b8f4_4_k_cu_9afc79ec_31674cuda3std3__45__cpo3endE - _ZN39_INTERNAL_bf99b8f4_4_k_cu_9afc79ec_31674cute7productE)
_ZN39_INTERNAL_bf99b8f4_4_k_cu_9afc79ec_31674cute7productE:
	.zero		1
	.type		_ZN39_INTERNAL_bf99b8f4_4_k_cu_9afc79ec_31674cuda3std3__45__cpo3endE,@object
	.size		_ZN39_INTERNAL_bf99b8f4_4_k_cu_9afc79ec_31674cuda3std3__45__cpo3endE,(_ZN39_INTERNAL_bf99b8f4_4_k_cu_9afc79ec_31674cuda3std3__419piecewise_constructE - _ZN39_INTERNAL_bf99b8f4_4_k_cu_9afc79ec_31674cuda3std3__45__cpo3endE)
_ZN39_INTERNAL_bf99b8f4_4_k_cu_9afc79ec_31674cuda3std3__45__cpo3endE:
	.zero		1
	.type		_ZN39_INTERNAL_bf99b8f4_4_k_cu_9afc79ec_31674cuda3std3__419piecewise_constructE,@object
	.size		_ZN39_INTERNAL_bf99b8f4_4_k_cu_9afc79ec_31674cuda3std3__419piecewise_constructE,(_ZN39_INTERNAL_bf99b8f4_4_k_cu_9afc79ec_31674cuda3std3__45__cpo4cendE - _ZN39_INTERNAL_bf99b8f4_4_k_cu_9afc79ec_31674cuda3std3__419piecewise_constructE)
_ZN39_INTERNAL_bf99b8f4_4_k_cu_9afc79ec_31674cuda3std3__419piecewise_constructE:
	.zero		1
	.type		_ZN39_INTERNAL_bf99b8f4_4_k_cu_9afc79ec_31674cuda3std3__45__cpo4cendE,@object
	.size		_ZN39_INTERNAL_bf99b8f4_4_k_cu_9afc79ec_31674cuda3std3__45__cpo4cendE,(_ZN39_INTERNAL_bf99b8f4_4_k_cu_9afc79ec_31674cuda3std6ranges3__45__cpo4swapE - _ZN39_INTERNAL_bf99b8f4_4_k_cu_9afc79ec_31674cuda3std3__45__cpo4cendE)
_ZN39_INTERNAL_bf99b8f4_4_k_cu_9afc79ec_31674cuda3std3__45__cpo4cendE:
	.zero		1
	.type		_ZN39_INTERNAL_bf99b8f4_4_k_cu_9afc79ec_31674cuda3std6ranges3__45__cpo4swapE,@object
	.size		_ZN39_INTERNAL_bf99b8f4_4_k_cu_9afc79ec_31674cuda3std6ranges3__45__cpo4swapE,(.L_8 - _ZN39_INTERNAL_bf99b8f4_4_k_cu_9afc79ec_31674cuda3std6ranges3__45__cpo4swapE)
_ZN39_INTERNAL_bf99b8f4_4_k_cu_9afc79ec_31674cuda3std6ranges3__45__cpo4swapE:
	.zero		1
.L_8:


//--------------------- .nv.constant0._ZN7cutlass13device_kernelINS_4gemm6kernel13GemmUniversalIN4cute5tupleIJiiiiEEENS1_10collective13CollectiveMmaINS1_34MainloopSm90TmaGmmaWarpSpecializedILi5ENS5_IJNS4_1CILi1EEESB_SB_EEENS1_32KernelTmaWarpSpecializedPingpongEEENS5_IJNSA_ILi64EEENSA_ILi256EEESF_EEENS_10bfloat16_tENS5_IJlSB_lEEESI_SJ_NS4_8TiledMMAINS4_8MMA_AtomIJNS4_4SM904GMMA28MMA_64x256x16_F32BF16BF16_SSILNSN_5MajorE0ELSP_0ELNSN_7ScaleInE1ELSQ_1EEEEEENS4_6LayoutISC_NS5_IJNSA_ILi0EEESU_SU_EEEEENS5_IJNS4_10UnderscoreESX_SX_EEEEENS4_13SM90_TMA_LOADENS4_14ComposedLayoutINS4_7SwizzleILi3ELi4ELi3EEENS4_18smem_ptr_flag_bitsILi16EEENST_INS5_IJNSA_ILi8EEESF_EEENS5_IJSF_SB_EEEEEEEvNS4_8identityES10_S1A_vS1B_EENS_8epilogue10collective6detail29Sm90TmaWarpSpecializedAdapterINS1E_15DefaultEpilogueISI_SJ_SJ_NS1D_6thread17LinearCombinationISI_Li1EffLNS1I_9ScaleType4KindE0ELNS_15FloatRoundStyleE2ESI_EENS1_15EpilogueDefaultEEEEEvvEEEEvNT_6ParamsE --------------------------
	.section	.nv.constant0._ZN7cutlass13device_kernelINS_4gemm6kernel13GemmUniversalIN4cute5tupleIJiiiiEEENS1_10collective13CollectiveMmaINS1_34MainloopSm90TmaGmmaWarpSpecializedILi5ENS5_IJNS4_1CILi1EEESB_SB_EEENS1_32KernelTmaWarpSpecializedPingpongEEENS5_IJNSA_ILi64EEENSA_ILi256EEESF_EEENS_10bfloat16_tENS5_IJlSB_lEEESI_SJ_NS4_8TiledMMAINS4_8MMA_AtomIJNS4_4SM904GMMA28MMA_64x256x16_F32BF16BF16_SSILNSN_5MajorE0ELSP_0ELNSN_7ScaleInE1ELSQ_1EEEEEENS4_6LayoutISC_NS5_IJNSA_ILi0EEESU_SU_EEEEENS5_IJNS4_10UnderscoreESX_SX_EEEEENS4_13SM90_TMA_LOADENS4_14ComposedLayoutINS4_7SwizzleILi3ELi4ELi3EEENS4_18smem_ptr_flag_bitsILi16EEENST_INS5_IJNSA_ILi8EEESF_EEENS5_IJSF_SB_EEEEEEEvNS4_8identityES10_S1A_vS1B_EENS_8epilogue10collective6detail29Sm90TmaWarpSpecializedAdapterINS1E_15DefaultEpilogueISI_SJ_SJ_NS1D_6thread17LinearCombinationISI_Li1EffLNS1I_9ScaleType4KindE0ELNS_15FloatRoundStyleE2ESI_EENS1_15EpilogueDefaultEEEEEvvEEEEvNT_6ParamsE,"a",@progbits
	.sectionflags	@""
	.align	4
.nv.constant0._ZN7cutlass13device_kernelINS_4gemm6kernel13GemmUniversalIN4cute5tupleIJiiiiEEENS1_10collective13CollectiveMmaINS1_34MainloopSm90TmaGmmaWarpSpecializedILi5ENS5_IJNS4_1CILi1EEESB_SB_EEENS1_32KernelTmaWarpSpecializedPingpongEEENS5_IJNSA_ILi64EEENSA_ILi256EEESF_EEENS_10bfloat16_tENS5_IJlSB_lEEESI_SJ_NS4_8TiledMMAINS4_8MMA_AtomIJNS4_4SM904GMMA28MMA_64x256x16_F32BF16BF16_SSILNSN_5MajorE0ELSP_0ELNSN_7ScaleInE1ELSQ_1EEEEEENS4_6LayoutISC_NS5_IJNSA_ILi0EEESU_SU_EEEEENS5_IJNS4_10UnderscoreESX_SX_EEEEENS4_13SM90_TMA_LOADENS4_14ComposedLayoutINS4_7SwizzleILi3ELi4ELi3EEENS4_18smem_ptr_flag_bitsILi16EEENST_INS5_IJNSA_ILi8EEESF_EEENS5_IJSF_SB_EEEEEEEvNS4_8identityES10_S1A_vS1B_EENS_8epilogue10collective6detail29Sm90TmaWarpSpecializedAdapterINS1E_15DefaultEpilogueISI_SJ_SJ_NS1D_6thread17LinearCombinationISI_Li1EffLNS1I_9ScaleType4KindE0ELNS_15FloatRoundStyleE2ESI_EENS1_15EpilogueDefaultEEEEEvvEEEEvNT_6ParamsE:
	.zero		1664


//--------------------- SYMBOLS --------------------------

	.type		.nv.reservedSmem.offset0,@object
	.size		.nv.reservedSmem.offset0,0x4
	.type		__assertfail,@function
